// auto-generated by cutlass_sweep.gemm — config: {"arch": "sm_100", "cluster_m": 2, "cluster_n": 2, "dtype": "e5m2", "stages": 3, "tile_k": 32, "tile_m": 128, "tile_n": 64}
#include "cutlass/cutlass.h"
#include "cutlass/gemm/collective/collective_builder.hpp"
#include "cutlass/gemm/device/gemm_universal_adapter.h"
#include "cutlass/gemm/kernel/gemm_universal.hpp"
#include "cutlass/epilogue/collective/collective_builder.hpp"

using ElemA = cutlass::float_e5m2_t;
using ElemB = cutlass::float_e5m2_t;
using ElemCD = cutlass::float_e5m2_t;
using Acc  = float;
using TileShape    = cute::Shape<cute::_128, cute::_64, cute::_32>;
using ClusterShape = cute::Shape<cute::_2, cute::_2, cute::_1>;

using CollectiveEpilogue = typename cutlass::epilogue::collective::CollectiveBuilder<
    cutlass::arch::Sm100, cutlass::arch::OpClassTensorOp,
    TileShape, ClusterShape,
    cutlass::epilogue::collective::EpilogueTileAuto,
    Acc, Acc,
    ElemCD, cutlass::layout::RowMajor, 128 / cutlass::sizeof_bits<ElemCD>::value,
    ElemCD, cutlass::layout::RowMajor, 128 / cutlass::sizeof_bits<ElemCD>::value,
    cutlass::epilogue::collective::EpilogueScheduleAuto
  >::CollectiveOp;

using CollectiveMainloop = typename cutlass::gemm::collective::CollectiveBuilder<
    cutlass::arch::Sm100, cutlass::arch::OpClassTensorOp,
    ElemA, cutlass::layout::RowMajor, 128 / cutlass::sizeof_bits<ElemA>::value,
    ElemB, cutlass::layout::ColumnMajor, 128 / cutlass::sizeof_bits<ElemB>::value,
    Acc,
    TileShape, ClusterShape,
    cutlass::gemm::collective::StageCount<3>,
    cutlass::gemm::collective::KernelScheduleAuto
  >::CollectiveOp;

using GemmKernel = cutlass::gemm::kernel::GemmUniversal<
    cute::Shape<int,int,int,int>,
    CollectiveMainloop,
    CollectiveEpilogue
>;
using Gemm = cutlass::gemm::device::GemmUniversalAdapter<GemmKernel>;

// Force the device kernel symbol into the cubin without needing a host main.
auto* _anchor = &cutlass::device_kernel<GemmKernel>;


// ===== COMPILED SASS (sm_100a) =====

	.target	sm_100a

	.elftype	@"ET_EXEC"


//--------------------- .note.nv.tkinfo           --------------------------
	.section	.note.nv.tkinfo,"",@"SHT_NOTE"
	.sectionflags	@"SHF_NOTE_NV_TKINFO"
	.tkinfo
        /*0018*/ 	.word	0x00000002
        /*0030*/ 	.string	""
        /*0030*/ 	.string	"ptxas"
        /*0030*/ 	.string	"Cuda compilation tools, release 13.0, V13.0.88"
        /*0030*/ 	.string	"Build cuda_13.0.r13.0/compiler.36424714_0"
        /*0030*/ 	.string	"-arch sm_100a -m 64 "



//--------------------- .note.nv.cuinfo           --------------------------
	.section	.note.nv.cuinfo,"",@"SHT_NOTE"
	.sectionflags	@"SHF_NOTE_NV_CUINFO"
        /*0018*/ 	.short	0x0002
        /*001a*/ 	.short	0x0064
        /*001c*/ 	.short	0x0082
	.zero		2


//--------------------- .nv.info                  --------------------------
	.section	.nv.info,"",@"SHT_CUDA_INFO"
	.align	4


	//----- nvinfo : EIATTR_REGCOUNT
	.align		4
        /*0000*/ 	.byte	0x04, 0x2f
        /*0002*/ 	.short	(.L_19 - .L_18)
	.align		4
.L_18:
        /*0004*/ 	.word	index@(_ZN7cutlass13device_kernelINS_4gemm6kernel13GemmUniversalIN4cute5tupleIJiiiiEEENS1_10collective13CollectiveMmaINS1_35MainloopSm100TmaUmmaWarpSpecializedILi3ELi2ELi4ENS5_IJNS4_1CILi2EEESB_NSA_ILi1EEEEEEEENS5_IJNSA_ILi128EEENSA_ILi64EEENSA_ILi32EEEEEENS_12float_e5m2_tENS5_IJlSC_lEEESJ_SK_NS4_8TiledMMAINS4_8MMA_AtomIJNS4_10MMA_TraitsINS4_25SM100_MMA_F8F6F4_2x1SM_SSEJSJ_SJ_fSF_SG_NS4_17integral_constantINS4_4UMMA5MajorELSR_0EEESS_NSP_INSQ_7ScaleInELST_0EEESU_EEEEEENS4_6LayoutINS5_IJSC_SC_SC_EEENS5_IJNSA_ILi0EEESZ_SZ_EEEEENS5_IJNS4_10UnderscoreES12_S12_EEEEENS4_28SM100_TMA_2SM_LOAD_MULTICASTENS4_14ComposedLayoutINS4_7SwizzleILi1ELi4ELi3EEENS4_18smem_ptr_flag_bitsILi8EEENSX_INS5_IJNSA_ILi8EEESH_EEENS5_IJSH_SC_EEEEEEEvNS4_8identityENS4_18SM100_TMA_2SM_LOADES1F_vS1G_EENS_8epilogue10collective18CollectiveEpilogueINS1J_23Sm100TmaWarpSpecializedILi1ELi1ELi32ELb0ELb0EEEJNS5_IJSG_SG_SH_EEENS5_IJNSX_ISG_SC_EES1P_EEESJ_SK_SJ_SK_NS1J_6fusion15FusionCallbacksIS1N_NS1R_17LinearCombinationISJ_fSJ_fLNS_15FloatRoundStyleE2EEES1O_S1Q_JEEENS4_5SM1004TMEM4LOAD26SM100_TMEM_LOAD_32dp32b32xENS4_13SM90_TMA_LOADENS16_INS17_ILi2ELi4ELi3EEES1A_NSX_INS5_IJS1B_SG_EEENS5_IJSG_SC_EEEEEEENS4_39AutoVectorizingCopyWithAssumedAlignmentILi128EEENS4_14SM90_TMA_STOREES26_S28_S28_EEEvvEEEEvNT_6ParamsE)
        /*0008*/ 	.word	0x0000005a


	//----- nvinfo : EIATTR_FRAME_SIZE
	.align		4
.L_19:
        /*000c*/ 	.byte	0x04, 0x11
        /*000e*/ 	.short	(.L_21 - .L_20)
	.align		4
.L_20:
        /*0010*/ 	.word	index@($__internal_2_$__cuda_sm10x_tcgen05_guardrail_trap_unallocated_columns_being_dealloced)
        /*0014*/ 	.word	0x00000000


	//----- nvinfo : EIATTR_FRAME_SIZE
	.align		4
.L_21:
        /*0018*/ 	.byte	0x04, 0x11
        /*001a*/ 	.short	(.L_23 - .L_22)
	.align		4
.L_22:
        /*001c*/ 	.word	index@($__internal_1_$__cuda_sm10x_tcgen05_guardrail_trap_phase_invalid_during_alloc)
        /*0020*/ 	.word	0x00000000


	//----- nvinfo : EIATTR_FRAME_SIZE
	.align		4
.L_23:
        /*0024*/ 	.byte	0x04, 0x11
        /*0026*/ 	.short	(.L_25 - .L_24)
	.align		4
.L_24:
        /*0028*/ 	.word	index@($__internal_0_$__cuda_sm10x_tcgen05_guardrail_trap_col_being_dealloced_not_returned_by_alloc)
        /*002c*/ 	.word	0x00000000


	//----- nvinfo : EIATTR_FRAME_SIZE
	.align		4
.L_25:
        /*0030*/ 	.byte	0x04, 0x11
        /*0032*/ 	.short	(.L_27 - .L_26)
	.align		4
.L_26:
        /*0034*/ 	.word	index@(_ZN7cutlass13device_kernelINS_4gemm6kernel13GemmUniversalIN4cute5tupleIJiiiiEEENS1_10collective13CollectiveMmaINS1_35MainloopSm100TmaUmmaWarpSpecializedILi3ELi2ELi4ENS5_IJNS4_1CILi2EEESB_NSA_ILi1EEEEEEEENS5_IJNSA_ILi128EEENSA_ILi64EEENSA_ILi32EEEEEENS_12float_e5m2_tENS5_IJlSC_lEEESJ_SK_NS4_8TiledMMAINS4_8MMA_AtomIJNS4_10MMA_TraitsINS4_25SM100_MMA_F8F6F4_2x1SM_SSEJSJ_SJ_fSF_SG_NS4_17integral_constantINS4_4UMMA5MajorELSR_0EEESS_NSP_INSQ_7ScaleInELST_0EEESU_EEEEEENS4_6LayoutINS5_IJSC_SC_SC_EEENS5_IJNSA_ILi0EEESZ_SZ_EEEEENS5_IJNS4_10UnderscoreES12_S12_EEEEENS4_28SM100_TMA_2SM_LOAD_MULTICASTENS4_14ComposedLayoutINS4_7SwizzleILi1ELi4ELi3EEENS4_18smem_ptr_flag_bitsILi8EEENSX_INS5_IJNSA_ILi8EEESH_EEENS5_IJSH_SC_EEEEEEEvNS4_8identityENS4_18SM100_TMA_2SM_LOADES1F_vS1G_EENS_8epilogue10collective18CollectiveEpilogueINS1J_23Sm100TmaWarpSpecializedILi1ELi1ELi32ELb0ELb0EEEJNS5_IJSG_SG_SH_EEENS5_IJNSX_ISG_SC_EES1P_EEESJ_SK_SJ_SK_NS1J_6fusion15FusionCallbacksIS1N_NS1R_17LinearCombinationISJ_fSJ_fLNS_15FloatRoundStyleE2EEES1O_S1Q_JEEENS4_5SM1004TMEM4LOAD26SM100_TMEM_LOAD_32dp32b32xENS4_13SM90_TMA_LOADENS16_INS17_ILi2ELi4ELi3EEES1A_NSX_INS5_IJS1B_SG_EEENS5_IJSG_SC_EEEEEEENS4_39AutoVectorizingCopyWithAssumedAlignmentILi128EEENS4_14SM90_TMA_STOREES26_S28_S28_EEEvvEEEEvNT_6ParamsE)
        /*0038*/ 	.word	0x00000000


	//----- nvinfo : EIATTR_MIN_STACK_SIZE
	.align		4
.L_27:
        /*003c*/ 	.byte	0x04, 0x12
        /*003e*/ 	.short	(.L_29 - .L_28)
	.align		4
.L_28:
        /*0040*/ 	.word	index@(_ZN7cutlass13device_kernelINS_4gemm6kernel13GemmUniversalIN4cute5tupleIJiiiiEEENS1_10collective13CollectiveMmaINS1_35MainloopSm100TmaUmmaWarpSpecializedILi3ELi2ELi4ENS5_IJNS4_1CILi2EEESB_NSA_ILi1EEEEEEEENS5_IJNSA_ILi128EEENSA_ILi64EEENSA_ILi32EEEEEENS_12float_e5m2_tENS5_IJlSC_lEEESJ_SK_NS4_8TiledMMAINS4_8MMA_AtomIJNS4_10MMA_TraitsINS4_25SM100_MMA_F8F6F4_2x1SM_SSEJSJ_SJ_fSF_SG_NS4_17integral_constantINS4_4UMMA5MajorELSR_0EEESS_NSP_INSQ_7ScaleInELST_0EEESU_EEEEEENS4_6LayoutINS5_IJSC_SC_SC_EEENS5_IJNSA_ILi0EEESZ_SZ_EEEEENS5_IJNS4_10UnderscoreES12_S12_EEEEENS4_28SM100_TMA_2SM_LOAD_MULTICASTENS4_14ComposedLayoutINS4_7SwizzleILi1ELi4ELi3EEENS4_18smem_ptr_flag_bitsILi8EEENSX_INS5_IJNSA_ILi8EEESH_EEENS5_IJSH_SC_EEEEEEEvNS4_8identityENS4_18SM100_TMA_2SM_LOADES1F_vS1G_EENS_8epilogue10collective18CollectiveEpilogueINS1J_23Sm100TmaWarpSpecializedILi1ELi1ELi32ELb0ELb0EEEJNS5_IJSG_SG_SH_EEENS5_IJNSX_ISG_SC_EES1P_EEESJ_SK_SJ_SK_NS1J_6fusion15FusionCallbacksIS1N_NS1R_17LinearCombinationISJ_fSJ_fLNS_15FloatRoundStyleE2EEES1O_S1Q_JEEENS4_5SM1004TMEM4LOAD26SM100_TMEM_LOAD_32dp32b32xENS4_13SM90_TMA_LOADENS16_INS17_ILi2ELi4ELi3EEES1A_NSX_INS5_IJS1B_SG_EEENS5_IJSG_SC_EEEEEEENS4_39AutoVectorizingCopyWithAssumedAlignmentILi128EEENS4_14SM90_TMA_STOREES26_S28_S28_EEEvvEEEEvNT_6ParamsE)
        /*0044*/ 	.word	0x00000000
.L_29:


//--------------------- .nv.compat                --------------------------
	.section	.nv.compat,"",@"SHT_CUDA_COMPAT_INFO"
	.align	4
        /*0000*/ 	.byte	0x02, 0x09, 0x01, 0x00, 0x02, 0x02, 0x02, 0x00, 0x02, 0x05, 0x05, 0x00, 0x03, 0x07, 0x01, 0x01
        /*0010*/ 	.byte	0x02, 0x03, 0x01, 0x00, 0x02, 0x06, 0x01, 0x00, 0x04, 0x0b, 0x08, 0x00, 0x09, 0x00, 0x00, 0x00
        /*0020*/ 	.byte	0x00, 0x00, 0x00, 0x00


//--------------------- .nv.info._ZN7cutlass13device_kernelINS_4gemm6kernel13GemmUniversalIN4cute5tupleIJiiiiEEENS1_10collective13CollectiveMmaINS1_35MainloopSm100TmaUmmaWarpSpecializedILi3ELi2ELi4ENS5_IJNS4_1CILi2EEESB_NSA_ILi1EEEEEEEENS5_IJNSA_ILi128EEENSA_ILi64EEENSA_ILi32EEEEEENS_12float_e5m2_tENS5_IJlSC_lEEESJ_SK_NS4_8TiledMMAINS4_8MMA_AtomIJNS4_10MMA_TraitsINS4_25SM100_MMA_F8F6F4_2x1SM_SSEJSJ_SJ_fSF_SG_NS4_17integral_constantINS4_4UMMA5MajorELSR_0EEESS_NSP_INSQ_7ScaleInELST_0EEESU_EEEEEENS4_6LayoutINS5_IJSC_SC_SC_EEENS5_IJNSA_ILi0EEESZ_SZ_EEEEENS5_IJNS4_10UnderscoreES12_S12_EEEEENS4_28SM100_TMA_2SM_LOAD_MULTICASTENS4_14ComposedLayoutINS4_7SwizzleILi1ELi4ELi3EEENS4_18smem_ptr_flag_bitsILi8EEENSX_INS5_IJNSA_ILi8EEESH_EEENS5_IJSH_SC_EEEEEEEvNS4_8identityENS4_18SM100_TMA_2SM_LOADES1F_vS1G_EENS_8epilogue10collective18CollectiveEpilogueINS1J_23Sm100TmaWarpSpecializedILi1ELi1ELi32ELb0ELb0EEEJNS5_IJSG_SG_SH_EEENS5_IJNSX_ISG_SC_EES1P_EEESJ_SK_SJ_SK_NS1J_6fusion15FusionCallbacksIS1N_NS1R_17LinearCombinationISJ_fSJ_fLNS_15FloatRoundStyleE2EEES1O_S1Q_JEEENS4_5SM1004TMEM4LOAD26SM100_TMEM_LOAD_32dp32b32xENS4_13SM90_TMA_LOADENS16_INS17_ILi2ELi4ELi3EEES1A_NSX_INS5_IJS1B_SG_EEENS5_IJSG_SC_EEEEEEENS4_39AutoVectorizingCopyWithAssumedAlignmentILi128EEENS4_14SM90_TMA_STOREES26_S28_S28_EEEvvEEEEvNT_6ParamsE --------------------------
	.section	.nv.info._ZN7cutlass13device_kernelINS_4gemm6kernel13GemmUniversalIN4cute5tupleIJiiiiEEENS1_10collective13CollectiveMmaINS1_35MainloopSm100TmaUmmaWarpSpecializedILi3ELi2ELi4ENS5_IJNS4_1CILi2EEESB_NSA_ILi1EEEEEEEENS5_IJNSA_ILi128EEENSA_ILi64EEENSA_ILi32EEEEEENS_12float_e5m2_tENS5_IJlSC_lEEESJ_SK_NS4_8TiledMMAINS4_8MMA_AtomIJNS4_10MMA_TraitsINS4_25SM100_MMA_F8F6F4_2x1SM_SSEJSJ_SJ_fSF_SG_NS4_17integral_constantINS4_4UMMA5MajorELSR_0EEESS_NSP_INSQ_7ScaleInELST_0EEESU_EEEEEENS4_6LayoutINS5_IJSC_SC_SC_EEENS5_IJNSA_ILi0EEESZ_SZ_EEEEENS5_IJNS4_10UnderscoreES12_S12_EEEEENS4_28SM100_TMA_2SM_LOAD_MULTICASTENS4_14ComposedLayoutINS4_7SwizzleILi1ELi4ELi3EEENS4_18smem_ptr_flag_bitsILi8EEENSX_INS5_IJNSA_ILi8EEESH_EEENS5_IJSH_SC_EEEEEEEvNS4_8identityENS4_18SM100_TMA_2SM_LOADES1F_vS1G_EENS_8epilogue10collective18CollectiveEpilogueINS1J_23Sm100TmaWarpSpecializedILi1ELi1ELi32ELb0ELb0EEEJNS5_IJSG_SG_SH_EEENS5_IJNSX_ISG_SC_EES1P_EEESJ_SK_SJ_SK_NS1J_6fusion15FusionCallbacksIS1N_NS1R_17LinearCombinationISJ_fSJ_fLNS_15FloatRoundStyleE2EEES1O_S1Q_JEEENS4_5SM1004TMEM4LOAD26SM100_TMEM_LOAD_32dp32b32xENS4_13SM90_TMA_LOADENS16_INS17_ILi2ELi4ELi3EEES1A_NSX_INS5_IJS1B_SG_EEENS5_IJSG_SC_EEEEEEENS4_39AutoVectorizingCopyWithAssumedAlignmentILi128EEENS4_14SM90_TMA_STOREES26_S28_S28_EEEvvEEEEvNT_6ParamsE,"",@"SHT_CUDA_INFO"
	.sectionflags	@""
	.align	4


	//----- nvinfo : EIATTR_CUDA_API_VERSION
	.align		4
        /*0000*/ 	.byte	0x04, 0x37
        /*0002*/ 	.short	(.L_31 - .L_30)
.L_30:
        /*0004*/ 	.word	0x00000082


	//----- nvinfo : EIATTR_KPARAM_INFO
	.align		4
.L_31:
        /*0008*/ 	.byte	0x04, 0x17
        /*000a*/ 	.short	(.L_33 - .L_32)
.L_32:
        /*000c*/ 	.word	0x00000000
        /*0010*/ 	.short	0x0000
        /*0012*/ 	.short	0x0000
        /*0014*/ 	.byte	0x00, 0xf0, 0x01, 0x20


	//----- nvinfo : EIATTR_AT_ENTRY_FRAGMENTS
	.align		4
.L_33:
        /*0018*/ 	.byte	0x04, 0x4f
        /*001a*/ 	.short	(.L_35 - .L_34)


	//   ....[0]....
.L_34:
        /*001c*/ 	.word	0x00000007


	//----- nvinfo : EIATTR_RESERVED_SMEM_USED
	.align		4
.L_35:
        /*0020*/ 	.byte	0x01, 0x41
	.zero		2


	//----- nvinfo : EIATTR_SPARSE_MMA_MASK
	.align		4
        /*0024*/ 	.byte	0x03, 0x50
        /*0026*/ 	.short	0x0000


	//----- nvinfo : EIATTR_TCGEN05_2CTA_USED
	.align		4
        /*0028*/ 	.byte	0x01, 0x52
	.zero		2


	//----- nvinfo : EIATTR_MAXREG_COUNT
	.align		4
        /*002c*/ 	.byte	0x03, 0x1b
        /*002e*/ 	.short	0x00ff


	//----- nvinfo : EIATTR_NUM_BARRIERS
	.align		4
        /*0030*/ 	.byte	0x02, 0x4c
        /*0032*/ 	.byte	0x07
	.zero		1


	//----- nvinfo : EIATTR_EXTERNS
	.align		4
        /*0034*/ 	.byte	0x04, 0x0f
        /*0036*/ 	.short	(.L_37 - .L_36)


	//   ....[0]....
	.align		4
.L_36:
        /*0038*/ 	.word	index@(__assertfail)


	//----- nvinfo : EIATTR_MERCURY_ISA_VERSION
	.align		4
.L_37:
        /*003c*/ 	.byte	0x03, 0x5f
        /*003e*/ 	.short	0x0101


	//----- nvinfo : EIATTR_INT_WARP_WIDE_INSTR_OFFSETS
	.align		4
        /*0040*/ 	.byte	0x04, 0x31
        /*0042*/ 	.short	(.L_39 - .L_38)


	//   ....[0]....
.L_38:
        /*0044*/ 	.word	0x00000d50


	//   ....[1]....
        /*0048*/ 	.word	0x00000e00


	//   ....[2]....
        /*004c*/ 	.word	0x000040c0


	//   ....[3]....
        /*0050*/ 	.word	0x000040f0


	//   ....[4]....
        /*0054*/ 	.word	0x00004110


	//   ....[5]....
        /*0058*/ 	.word	0x00004c50


	//   ....[6]....
        /*005c*/ 	.word	0x00004d00


	//----- nvinfo : EIATTR_COOP_GROUP_MASK_REGIDS
	.align		4
.L_39:
        /*0060*/ 	.byte	0x04, 0x29
        /*0062*/ 	.short	(.L_41 - .L_40)


	//   ....[0]....
.L_40:
        /*0064*/ 	.word	0xffffffff


	//   ....[1]....
        /*0068*/ 	.word	0xffffffff


	//   ....[2]....
        /*006c*/ 	.word	0xffffffff


	//   ....[3]....
        /*0070*/ 	.word	0xffffffff


	//   ....[4]....
        /*0074*/ 	.word	0xffffffff


	//   ....[5]....
        /*0078*/ 	.word	0xffffffff


	//   ....[6]....
        /*007c*/ 	.word	0xffffffff


	//   ....[7]....
        /*0080*/ 	.word	0xffffffff


	//   ....[8]....
        /*0084*/ 	.word	0xffffffff


	//   ....[9]....
        /*0088*/ 	.word	0xffffffff


	//   ....[10]....
        /*008c*/ 	.word	0xffffffff


	//   ....[11]....
        /*0090*/ 	.word	0xffffffff


	//   ....[12]....
        /*0094*/ 	.word	0xffffffff


	//   ....[13]....
        /*0098*/ 	.word	0xffffffff


	//----- nvinfo : EIATTR_COOP_GROUP_INSTR_OFFSETS
	.align		4
.L_41:
        /*009c*/ 	.byte	0x04, 0x28
        /*009e*/ 	.short	(.L_43 - .L_42)


	//   ....[0]....
.L_42:
        /*00a0*/ 	.word	0x000000b0


	//   ....[1]....
        /*00a4*/ 	.word	0x00000510


	//   ....[2]....
        /*00a8*/ 	.word	0x000006c0


	//   ....[3]....
        /*00ac*/ 	.word	0x00000800


	//   ....[4]....
        /*00b0*/ 	.word	0x00000900


	//   ....[5]....
        /*00b4*/ 	.word	0x00000a70


	//   ....[6]....
        /*00b8*/ 	.word	0x00000c10


	//   ....[7]....
        /*00bc*/ 	.word	0x00000e70


	//   ....[8]....
        /*00c0*/ 	.word	0x000021b0


	//   ....[9]....
        /*00c4*/ 	.word	0x00002ff0


	//   ....[10]....
        /*00c8*/ 	.word	0x000034c0


	//   ....[11]....
        /*00cc*/ 	.word	0x000034f0


	//   ....[12]....
        /*00d0*/ 	.word	0x00003fc0


	//   ....[13]....
        /*00d4*/ 	.word	0x000041d0


	//----- nvinfo : EIATTR_VRC_CTA_INIT_COUNT
	.align		4
.L_43:
        /*00d8*/ 	.byte	0x02, 0x4a
        /*00da*/ 	.byte	0x80
	.zero		1


	//----- nvinfo : EIATTR_SYSCALL_OFFSETS
	.align		4
        /*00dc*/ 	.byte	0x04, 0x46
        /*00de*/ 	.short	(.L_45 - .L_44)


	//   ....[0]....
.L_44:
        /*00e0*/ 	.word	0x00005890


	//   ....[1]....
        /*00e4*/ 	.word	0x000059d0


	//   ....[2]....
        /*00e8*/ 	.word	0x00006110


	//----- nvinfo : EIATTR_MBARRIER_INSTR_OFFSETS
	.align		4
.L_45:
        /*00ec*/ 	.byte	0x04, 0x39
        /*00ee*/ 	.short	(.L_47 - .L_46)


	//   ....[0]....
.L_46:
        /*00f0*/ 	.word	0x00000650
        /*00f4*/ 	.word	0x000000ff
        /*00f8*/ 	.word	0x00000000
        /*00fc*/ 	.short	0x0100
        /*00fe*/ 	.byte	0x04
	.zero		1


	//   ....[1]....
        /*0100*/ 	.word	0x00000660
        /*0104*/ 	.word	0x000000ff
        /*0108*/ 	.word	0x00000018
        /*010c*/ 	.short	0x0100
        /*010e*/ 	.byte	0x04
	.zero		1


	//   ....[2]....
        /*0110*/ 	.word	0x00000670
        /*0114*/ 	.word	0x000000ff
        /*0118*/ 	.word	0x00000008
        /*011c*/ 	.short	0x0100
        /*011e*/ 	.byte	0x04
	.zero		1


	//   ....[3]....
        /*0120*/ 	.word	0x00000680
        /*0124*/ 	.word	0x000000ff
        /*0128*/ 	.word	0x00000020
        /*012c*/ 	.short	0x0100
        /*012e*/ 	.byte	0x04
	.zero		1


	//   ....[4]....
        /*0130*/ 	.word	0x00000690
        /*0134*/ 	.word	0x000000ff
        /*0138*/ 	.word	0x00000010
        /*013c*/ 	.short	0x0100
        /*013e*/ 	.byte	0x04
	.zero		1


	//   ....[5]....
        /*0140*/ 	.word	0x000006a0
        /*0144*/ 	.word	0x000000ff
        /*0148*/ 	.word	0x00000028
        /*014c*/ 	.short	0x0100
        /*014e*/ 	.byte	0x04
	.zero		1


	//   ....[6]....
        /*0150*/ 	.word	0x000007d0
        /*0154*/ 	.word	0x000000ff
        /*0158*/ 	.word	0x00000030
        /*015c*/ 	.short	0x0100
        /*015e*/ 	.byte	0x04
	.zero		1


	//   ....[7]....
        /*0160*/ 	.word	0x000007e0
        /*0164*/ 	.word	0x000000ff
        /*0168*/ 	.word	0x00000038
        /*016c*/ 	.short	0x0100
        /*016e*/ 	.byte	0x04
	.zero		1


	//   ....[8]....
        /*0170*/ 	.word	0x000008d0
        /*0174*/ 	.word	0x000000ff
        /*0178*/ 	.word	0x00000040
        /*017c*/ 	.short	0x0100
        /*017e*/ 	.byte	0x06
	.zero		1


	//   ....[9]....
        /*0180*/ 	.word	0x000008e0
        /*0184*/ 	.word	0x000000ff
        /*0188*/ 	.word	0x00000048
        /*018c*/ 	.short	0x0100
        /*018e*/ 	.byte	0x06
	.zero		1


	//   ....[10]....
        /*0190*/ 	.word	0x00000a20
        /*0194*/ 	.word	0x000000ff
        /*0198*/ 	.word	0x00000050
        /*019c*/ 	.short	0x0100
        /*019e*/ 	.byte	0x06
	.zero		1


	//   ....[11]....
        /*01a0*/ 	.word	0x00000a30
        /*01a4*/ 	.word	0x000000ff
        /*01a8*/ 	.word	0x00000060
        /*01ac*/ 	.short	0x0100
        /*01ae*/ 	.byte	0x06
	.zero		1


	//   ....[12]....
        /*01b0*/ 	.word	0x00000a40
        /*01b4*/ 	.word	0x000000ff
        /*01b8*/ 	.word	0x00000058
        /*01bc*/ 	.short	0x0100
        /*01be*/ 	.byte	0x06
	.zero		1


	//   ....[13]....
        /*01c0*/ 	.word	0x00000a50
        /*01c4*/ 	.word	0x000000ff
        /*01c8*/ 	.word	0x00000068
        /*01cc*/ 	.short	0x0100
        /*01ce*/ 	.byte	0x06
	.zero		1


	//   ....[14]....
        /*01d0*/ 	.word	0x00000b80
        /*01d4*/ 	.word	0x000000ff
        /*01d8*/ 	.word	0x00000070
        /*01dc*/ 	.short	0x0100
        /*01de*/ 	.byte	0x04
	.zero		1


	//   ....[15]....
        /*01e0*/ 	.word	0x00000b90
        /*01e4*/ 	.word	0x000000ff
        /*01e8*/ 	.word	0x00000090
        /*01ec*/ 	.short	0x0100
        /*01ee*/ 	.byte	0x04
	.zero		1


	//   ....[16]....
        /*01f0*/ 	.word	0x00000ba0
        /*01f4*/ 	.word	0x000000ff
        /*01f8*/ 	.word	0x00000078
        /*01fc*/ 	.short	0x0100
        /*01fe*/ 	.byte	0x04
	.zero		1


	//   ....[17]....
        /*0200*/ 	.word	0x00000bb0
        /*0204*/ 	.word	0x000000ff
        /*0208*/ 	.word	0x00000098
        /*020c*/ 	.short	0x0100
        /*020e*/ 	.byte	0x04
	.zero		1


	//   ....[18]....
        /*0210*/ 	.word	0x00000bc0
        /*0214*/ 	.word	0x000000ff
        /*0218*/ 	.word	0x00000080
        /*021c*/ 	.short	0x0100
        /*021e*/ 	.byte	0x04
	.zero		1


	//   ....[19]....
        /*0220*/ 	.word	0x00000bd0
        /*0224*/ 	.word	0x000000ff
        /*0228*/ 	.word	0x000000a0
        /*022c*/ 	.short	0x0100
        /*022e*/ 	.byte	0x04
	.zero		1


	//   ....[20]....
        /*0230*/ 	.word	0x00000be0
        /*0234*/ 	.word	0x000000ff
        /*0238*/ 	.word	0x00000088
        /*023c*/ 	.short	0x0100
        /*023e*/ 	.byte	0x04
	.zero		1


	//   ....[21]....
        /*0240*/ 	.word	0x00000bf0
        /*0244*/ 	.word	0x000000ff
        /*0248*/ 	.word	0x000000a8
        /*024c*/ 	.short	0x0100
        /*024e*/ 	.byte	0x04
	.zero		1


	//   ....[22]....
        /*0250*/ 	.word	0x00000cf0
        /*0254*/ 	.word	0x000000ff
        /*0258*/ 	.word	0x000000b0
        /*025c*/ 	.short	0x0100
        /*025e*/ 	.byte	0x04
	.zero		1


	//   ....[23]....
        /*0260*/ 	.word	0x00000d00
        /*0264*/ 	.word	0x000000ff
        /*0268*/ 	.word	0x000000c0
        /*026c*/ 	.short	0x0100
        /*026e*/ 	.byte	0x04
	.zero		1


	//   ....[24]....
        /*0270*/ 	.word	0x00000d10
        /*0274*/ 	.word	0x000000ff
        /*0278*/ 	.word	0x000000b8
        /*027c*/ 	.short	0x0100
        /*027e*/ 	.byte	0x04
	.zero		1


	//   ....[25]....
        /*0280*/ 	.word	0x00000d20
        /*0284*/ 	.word	0x000000ff
        /*0288*/ 	.word	0x000000c8
        /*028c*/ 	.short	0x0100
        /*028e*/ 	.byte	0x04
	.zero		1


	//   ....[26]....
        /*0290*/ 	.word	0x00000e20
        /*0294*/ 	.word	0x000000ff
        /*0298*/ 	.word	0x000000d0
        /*029c*/ 	.short	0x0100
        /*029e*/ 	.byte	0x06
	.zero		1


	//   ....[27]....
        /*02a0*/ 	.word	0x00001a00
        /*02a4*/ 	.word	0x00000000
        /*02a8*/ 	.word	0x000000c0
        /*02ac*/ 	.short	0x010a
        /*02ae*/ 	.byte	0xff
	.zero		1


	//   ....[28]....
        /*02b0*/ 	.word	0x00001a30
        /*02b4*/ 	.word	0x00000000
        /*02b8*/ 	.word	0x000000b0
        /*02bc*/ 	.short	0x0101
        /*02be*/ 	.byte	0xff
	.zero		1


	//   ....[29]....
        /*02c0*/ 	.word	0x00001ad0
        /*02c4*/ 	.word	0x000000ff
        /*02c8*/ 	.word	0x00000018
        /*02cc*/ 	.short	0x010a
        /*02ce*/ 	.byte	0x04
	.zero		1


	//   ....[30]....
        /*02d0*/ 	.word	0x00001ba0
        /*02d4*/ 	.word	0x000000ff
        /*02d8*/ 	.word	0x00000018
        /*02dc*/ 	.short	0x010a
        /*02de*/ 	.byte	0x21
	.zero		1


	//   ....[31]....
        /*02e0*/ 	.word	0x00001d50
        /*02e4*/ 	.word	0x000000ff
        /*02e8*/ 	.word	0x00000018
        /*02ec*/ 	.short	0x010a
        /*02ee*/ 	.byte	0x05
	.zero		1


	//   ....[32]....
        /*02f0*/ 	.word	0x00001e60
        /*02f4*/ 	.word	0x000000ff
        /*02f8*/ 	.word	0x00000048
        /*02fc*/ 	.short	0x0101
        /*02fe*/ 	.byte	0x0d
	.zero		1


	//   ....[33]....
        /*0300*/ 	.word	0x00001e80
        /*0304*/ 	.word	0x000000ff
        /*0308*/ 	.word	0x00000018
        /*030c*/ 	.short	0x010a
        /*030e*/ 	.byte	0x04
	.zero		1


	//   ....[34]....
        /*0310*/ 	.word	0x00001f00
        /*0314*/ 	.word	0x000000ff
        /*0318*/ 	.word	0x00000018
        /*031c*/ 	.short	0x010a
        /*031e*/ 	.byte	0x11
	.zero		1


	//   ....[35]....
        /*0320*/ 	.word	0x000020a0
        /*0324*/ 	.word	0x000000ff
        /*0328*/ 	.word	0x00000018
        /*032c*/ 	.short	0x010a
        /*032e*/ 	.byte	0x05
	.zero		1


	//   ....[36]....
        /*0330*/ 	.word	0x000021e0
        /*0334*/ 	.word	0x00000003
        /*0338*/ 	.word	0x00000050
        /*033c*/ 	.short	0x010a
        /*033e*/ 	.byte	0xff
	.zero		1


	//   ....[37]....
        /*0340*/ 	.word	0x00002330
        /*0344*/ 	.word	0x00000000
        /*0348*/ 	.word	0x00000000
        /*034c*/ 	.short	0x0101
        /*034e*/ 	.byte	0xff
	.zero		1


	//   ....[38]....
        /*0350*/ 	.word	0x000028d0
        /*0354*/ 	.word	0x000000ff
        /*0358*/ 	.word	0x00000000
        /*035c*/ 	.short	0x010a
        /*035e*/ 	.byte	0x04
	.zero		1


	//   ....[39]....
        /*0360*/ 	.word	0x00002960
        /*0364*/ 	.word	0x000000ff
        /*0368*/ 	.word	0x00000000
        /*036c*/ 	.short	0x010a
        /*036e*/ 	.byte	0x05
	.zero		1


	//   ....[40]....
        /*0370*/ 	.word	0x00002a00
        /*0374*/ 	.word	0x00000000
        /*0378*/ 	.word	0x00000000
        /*037c*/ 	.short	0x010a
        /*037e*/ 	.byte	0xff
	.zero		1


	//   ....[41]....
        /*0380*/ 	.word	0x00002b40
        /*0384*/ 	.word	0x00000002
        /*0388*/ 	.word	0x000000b0
        /*038c*/ 	.short	0x010a
        /*038e*/ 	.byte	0xff
	.zero		1


	//   ....[42]....
        /*0390*/ 	.word	0x00002bb0
        /*0394*/ 	.word	0x00000002
        /*0398*/ 	.word	0x00000000
        /*039c*/ 	.short	0x0101
        /*039e*/ 	.byte	0xff
	.zero		1


	//   ....[43]....
        /*03a0*/ 	.word	0x00002bd0
        /*03a4*/ 	.word	0x000000ff
        /*03a8*/ 	.word	0x00000060
        /*03ac*/ 	.short	0x010a
        /*03ae*/ 	.byte	0x04
	.zero		1


	//   ....[44]....
        /*03b0*/ 	.word	0x00002cf0
        /*03b4*/ 	.word	0x00000002
        /*03b8*/ 	.word	0x00000050
        /*03bc*/ 	.short	0x010a
        /*03be*/ 	.byte	0xff
	.zero		1


	//   ....[45]....
        /*03c0*/ 	.word	0x00002df0
        /*03c4*/ 	.word	0x00000002
        /*03c8*/ 	.word	0x00000000
        /*03cc*/ 	.short	0x0101
        /*03ce*/ 	.byte	0xff
	.zero		1


	//   ....[46]....
        /*03d0*/ 	.word	0x00002e80
        /*03d4*/ 	.word	0x000000ff
        /*03d8*/ 	.word	0x00000060
        /*03dc*/ 	.short	0x0106
        /*03de*/ 	.byte	0x04
	.zero		1


	//   ....[47]....
        /*03e0*/ 	.word	0x00002ea0
        /*03e4*/ 	.word	0x000000ff
        /*03e8*/ 	.word	0x00000060
        /*03ec*/ 	.short	0x010a
        /*03ee*/ 	.byte	0x04
	.zero		1


	//   ....[48]....
        /*03f0*/ 	.word	0x00002f30
        /*03f4*/ 	.word	0x000000ff
        /*03f8*/ 	.word	0x00000060
        /*03fc*/ 	.short	0x0106
        /*03fe*/ 	.byte	0x07
	.zero		1


	//   ....[49]....
        /*0400*/ 	.word	0x00002f70
        /*0404*/ 	.word	0x00000000
        /*0408*/ 	.word	0x00000060
        /*040c*/ 	.short	0x010a
        /*040e*/ 	.byte	0xff
	.zero		1


	//   ....[50]....
        /*0410*/ 	.word	0x000031c0
        /*0414*/ 	.word	0x000000ff
        /*0418*/ 	.word	0x00000008
        /*041c*/ 	.short	0x010a
        /*041e*/ 	.byte	0x05
	.zero		1


	//   ....[51]....
        /*0420*/ 	.word	0x000031e0
        /*0424*/ 	.word	0x000000ff
        /*0428*/ 	.word	0x00000008
        /*042c*/ 	.short	0x010a
        /*042e*/ 	.byte	0x05
	.zero		1


	//   ....[52]....
        /*0430*/ 	.word	0x00003370
        /*0434*/ 	.word	0x000000ff
        /*0438*/ 	.word	0x00000008
        /*043c*/ 	.short	0x010a
        /*043e*/ 	.byte	0x05
	.zero		1


	//   ....[53]....
        /*0440*/ 	.word	0x00003390
        /*0444*/ 	.word	0x000000ff
        /*0448*/ 	.word	0x00000008
        /*044c*/ 	.short	0x010a
        /*044e*/ 	.byte	0x05
	.zero		1


	//   ....[54]....
        /*0450*/ 	.word	0x00003450
        /*0454*/ 	.word	0x000000ff
        /*0458*/ 	.word	0x00000000
        /*045c*/ 	.short	0x0101
        /*045e*/ 	.byte	0x04
	.zero		1


	//   ....[55]....
        /*0460*/ 	.word	0x00003730
        /*0464*/ 	.word	0x00000000
        /*0468*/ 	.word	0x00000050
        /*046c*/ 	.short	0x010a
        /*046e*/ 	.byte	0xff
	.zero		1


	//   ....[56]....
        /*0470*/ 	.word	0x000037f0
        /*0474*/ 	.word	0x00000000
        /*0478*/ 	.word	0x00000000
        /*047c*/ 	.short	0x0101
        /*047e*/ 	.byte	0xff
	.zero		1


	//   ....[57]....
        /*0480*/ 	.word	0x000038a0
        /*0484*/ 	.word	0x000000ff
        /*0488*/ 	.word	0x00000000
        /*048c*/ 	.short	0x010a
        /*048e*/ 	.byte	0x04
	.zero		1


	//   ....[58]....
        /*0490*/ 	.word	0x000038b0
        /*0494*/ 	.word	0x000000ff
        /*0498*/ 	.word	0x00000090
        /*049c*/ 	.short	0x010a
        /*049e*/ 	.byte	0x13
	.zero		1


	//   ....[59]....
        /*04a0*/ 	.word	0x00003970
        /*04a4*/ 	.word	0x000000ff
        /*04a8*/ 	.word	0x00000000
        /*04ac*/ 	.short	0x010a
        /*04ae*/ 	.byte	0x06
	.zero		1


	//   ....[60]....
        /*04b0*/ 	.word	0x00003a90
        /*04b4*/ 	.word	0x000000ff
        /*04b8*/ 	.word	0x00000000
        /*04bc*/ 	.short	0x010a
        /*04be*/ 	.byte	0x04
	.zero		1


	//   ....[61]....
        /*04c0*/ 	.word	0x00003cb0
        /*04c4*/ 	.word	0x000000ff
        /*04c8*/ 	.word	0x00000000
        /*04cc*/ 	.short	0x010a
        /*04ce*/ 	.byte	0x04
	.zero		1


	//   ....[62]....
        /*04d0*/ 	.word	0x00003d40
        /*04d4*/ 	.word	0x000000ff
        /*04d8*/ 	.word	0x00000000
        /*04dc*/ 	.short	0x010a
        /*04de*/ 	.byte	0x05
	.zero		1


	//   ....[63]....
        /*04e0*/ 	.word	0x00003dd0
        /*04e4*/ 	.word	0x000000ff
        /*04e8*/ 	.word	0x00000000
        /*04ec*/ 	.short	0x010a
        /*04ee*/ 	.byte	0x05
	.zero		1


	//   ....[64]....
        /*04f0*/ 	.word	0x00003e70
        /*04f4*/ 	.word	0x00000000
        /*04f8*/ 	.word	0x00000000
        /*04fc*/ 	.short	0x010a
        /*04fe*/ 	.byte	0xff
	.zero		1


	//   ....[65]....
        /*0500*/ 	.word	0x00003eb0
        /*0504*/ 	.word	0x00000000
        /*0508*/ 	.word	0x00000000
        /*050c*/ 	.short	0x010a
        /*050e*/ 	.byte	0xff
	.zero		1


	//   ....[66]....
        /*0510*/ 	.word	0x00003f20
        /*0514*/ 	.word	0x000000ff
        /*0518*/ 	.word	0x00000000
        /*051c*/ 	.short	0x0101
        /*051e*/ 	.byte	0x04
	.zero		1


	//   ....[67]....
        /*0520*/ 	.word	0x00003f60
        /*0524*/ 	.word	0x000000ff
        /*0528*/ 	.word	0x000000d0
        /*052c*/ 	.short	0x010a
        /*052e*/ 	.byte	0x0d
	.zero		1


	//   ....[68]....
        /*0530*/ 	.word	0x00003fb0
        /*0534*/ 	.word	0x000000ff
        /*0538*/ 	.word	0x00000000
        /*053c*/ 	.short	0x0101
        /*053e*/ 	.byte	0x04
	.zero		1


	//   ....[69]....
        /*0540*/ 	.word	0x00004430
        /*0544*/ 	.word	0x00000007
        /*0548*/ 	.word	0x00000050
        /*054c*/ 	.short	0x010a
        /*054e*/ 	.byte	0xff
	.zero		1


	//   ....[70]....
        /*0550*/ 	.word	0x000045a0
        /*0554*/ 	.word	0x00000000
        /*0558*/ 	.word	0x00000000
        /*055c*/ 	.short	0x0101
        /*055e*/ 	.byte	0xff
	.zero		1


	//   ....[71]....
        /*0560*/ 	.word	0x00004a10
        /*0564*/ 	.word	0x000000ff
        /*0568*/ 	.word	0x00000048
        /*056c*/ 	.short	0x010a
        /*056e*/ 	.byte	0x11
	.zero		1


	//   ....[72]....
        /*0570*/ 	.word	0x00004b90
        /*0574*/ 	.word	0x000000ff
        /*0578*/ 	.word	0x00000038
        /*057c*/ 	.short	0x010a
        /*057e*/ 	.byte	0x11
	.zero		1


	//   ....[73]....
        /*0580*/ 	.word	0x00004da0
        /*0584*/ 	.word	0x000000ff
        /*0588*/ 	.word	0x00000030
        /*058c*/ 	.short	0x010b
        /*058e*/ 	.byte	0x11
	.zero		1


	//   ....[74]....
        /*0590*/ 	.word	0x00004db0
        /*0594*/ 	.word	0x000000ff
        /*0598*/ 	.word	0x00000000
        /*059c*/ 	.short	0x0101
        /*059e*/ 	.byte	0x1b
	.zero		1


	//   ....[75]....
        /*05a0*/ 	.word	0x00004df0
        /*05a4*/ 	.word	0x00000000
        /*05a8*/ 	.word	0x00000038
        /*05ac*/ 	.short	0x010a
        /*05ae*/ 	.byte	0xff
	.zero		1


	//   ....[76]....
        /*05b0*/ 	.word	0x00005160
        /*05b4*/ 	.word	0x00000003
        /*05b8*/ 	.word	0x00000050
        /*05bc*/ 	.short	0x010a
        /*05be*/ 	.byte	0xff
	.zero		1


	//   ....[77]....
        /*05c0*/ 	.word	0x000052e0
        /*05c4*/ 	.word	0x00000000
        /*05c8*/ 	.word	0x00000000
        /*05cc*/ 	.short	0x0101
        /*05ce*/ 	.byte	0xff
	.zero		1


	//   ....[78]....
        /*05d0*/ 	.word	0x00005d40
        /*05d4*/ 	.word	0x000000ff
        /*05d8*/ 	.word	0x00000030
        /*05dc*/ 	.short	0x010a
        /*05de*/ 	.byte	0x2c
	.zero		1


	//   ....[79]....
        /*05e0*/ 	.word	0x00005d50
        /*05e4*/ 	.word	0x00000052
        /*05e8*/ 	.word	0x00000070
        /*05ec*/ 	.short	0x010a
        /*05ee*/ 	.byte	0xff
	.zero		1


	//   ....[80]....
        /*05f0*/ 	.word	0x00005ea0
        /*05f4*/ 	.word	0x000000ff
        /*05f8*/ 	.word	0x00000030
        /*05fc*/ 	.short	0x010a
        /*05fe*/ 	.byte	0x2c
	.zero		1


	//   ....[81]....
        /*0600*/ 	.word	0x00005f90
        /*0604*/ 	.word	0x000000ff
        /*0608*/ 	.word	0x00000000
        /*060c*/ 	.short	0x0101
        /*060e*/ 	.byte	0x04
	.zero		1


	//   ....[82]....
        /*0610*/ 	.word	0x00005ff0
        /*0614*/ 	.word	0x00000052
        /*0618*/ 	.word	0x00000070
        /*061c*/ 	.short	0x010a
        /*061e*/ 	.byte	0xff
	.zero		1


	//   ....[83]....
        /*0620*/ 	.word	0x000063d0
        /*0624*/ 	.word	0x00000052
        /*0628*/ 	.word	0x00000000
        /*062c*/ 	.short	0x0101
        /*062e*/ 	.byte	0xff
	.zero		1


	//   ....[84]....
        /*0630*/ 	.word	0x00006c20
        /*0634*/ 	.word	0x00000000
        /*0638*/ 	.word	0x000000c0
        /*063c*/ 	.short	0x010a
        /*063e*/ 	.byte	0xff
	.zero		1


	//   ....[85]....
        /*0640*/ 	.word	0x00006c80
        /*0644*/ 	.word	0x00000000
        /*0648*/ 	.word	0x00000018
        /*064c*/ 	.short	0x010a
        /*064e*/ 	.byte	0xff
	.zero		1


	//   ....[86]....
        /*0650*/ 	.word	0x00006ce0
        /*0654*/ 	.word	0x00000000
        /*0658*/ 	.word	0x00000018
        /*065c*/ 	.short	0x010a
        /*065e*/ 	.byte	0xff
	.zero		1


	//   ....[87]....
        /*0660*/ 	.word	0x00006d30
        /*0664*/ 	.word	0x00000003
        /*0668*/ 	.word	0x00000050
        /*066c*/ 	.short	0x010a
        /*066e*/ 	.byte	0xff
	.zero		1


	//   ....[88]....
        /*0670*/ 	.word	0x00006d90
        /*0674*/ 	.word	0x00000000
        /*0678*/ 	.word	0x00000000
        /*067c*/ 	.short	0x010a
        /*067e*/ 	.byte	0xff
	.zero		1


	//   ....[89]....
        /*0680*/ 	.word	0x00006df0
        /*0684*/ 	.word	0x00000000
        /*0688*/ 	.word	0x00000000
        /*068c*/ 	.short	0x010a
        /*068e*/ 	.byte	0xff
	.zero		1


	//   ....[90]....
        /*0690*/ 	.word	0x00006e40
        /*0694*/ 	.word	0x00000002
        /*0698*/ 	.word	0x000000b0
        /*069c*/ 	.short	0x010a
        /*069e*/ 	.byte	0xff
	.zero		1


	//   ....[91]....
        /*06a0*/ 	.word	0x00006ea0
        /*06a4*/ 	.word	0x00000002
        /*06a8*/ 	.word	0x00000060
        /*06ac*/ 	.short	0x010a
        /*06ae*/ 	.byte	0xff
	.zero		1


	//   ....[92]....
        /*06b0*/ 	.word	0x00006ef0
        /*06b4*/ 	.word	0x00000002
        /*06b8*/ 	.word	0x00000050
        /*06bc*/ 	.short	0x010a
        /*06be*/ 	.byte	0xff
	.zero		1


	//   ....[93]....
        /*06c0*/ 	.word	0x00006f50
        /*06c4*/ 	.word	0x00000000
        /*06c8*/ 	.word	0x00000060
        /*06cc*/ 	.short	0x010a
        /*06ce*/ 	.byte	0xff
	.zero		1


	//   ....[94]....
        /*06d0*/ 	.word	0x00006fb0
        /*06d4*/ 	.word	0x00000005
        /*06d8*/ 	.word	0x00000008
        /*06dc*/ 	.short	0x010a
        /*06de*/ 	.byte	0xff
	.zero		1


	//   ....[95]....
        /*06e0*/ 	.word	0x000070a0
        /*06e4*/ 	.word	0x00000000
        /*06e8*/ 	.word	0x00000008
        /*06ec*/ 	.short	0x010a
        /*06ee*/ 	.byte	0xff
	.zero		1


	//   ....[96]....
        /*06f0*/ 	.word	0x000070f0
        /*06f4*/ 	.word	0x00000000
        /*06f8*/ 	.word	0x00000050
        /*06fc*/ 	.short	0x010a
        /*06fe*/ 	.byte	0xff
	.zero		1


	//   ....[97]....
        /*0700*/ 	.word	0x00007150
        /*0704*/ 	.word	0x00000000
        /*0708*/ 	.word	0x00000090
        /*070c*/ 	.short	0x010a
        /*070e*/ 	.byte	0xff
	.zero		1


	//   ....[98]....
        /*0710*/ 	.word	0x000071b0
        /*0714*/ 	.word	0x00000000
        /*0718*/ 	.word	0x00000000
        /*071c*/ 	.short	0x010a
        /*071e*/ 	.byte	0xff
	.zero		1


	//   ....[99]....
        /*0720*/ 	.word	0x00007210
        /*0724*/ 	.word	0x00000000
        /*0728*/ 	.word	0x00000000
        /*072c*/ 	.short	0x010a
        /*072e*/ 	.byte	0xff
	.zero		1


	//   ....[100]....
        /*0730*/ 	.word	0x00007270
        /*0734*/ 	.word	0x00000000
        /*0738*/ 	.word	0x00000000
        /*073c*/ 	.short	0x010a
        /*073e*/ 	.byte	0xff
	.zero		1


	//   ....[101]....
        /*0740*/ 	.word	0x000072d0
        /*0744*/ 	.word	0x00000000
        /*0748*/ 	.word	0x00000000
        /*074c*/ 	.short	0x010a
        /*074e*/ 	.byte	0xff
	.zero		1


	//   ....[102]....
        /*0750*/ 	.word	0x00007330
        /*0754*/ 	.word	0x00000000
        /*0758*/ 	.word	0x000000d0
        /*075c*/ 	.short	0x010a
        /*075e*/ 	.byte	0xff
	.zero		1


	//   ....[103]....
        /*0760*/ 	.word	0x00007380
        /*0764*/ 	.word	0x00000007
        /*0768*/ 	.word	0x00000050
        /*076c*/ 	.short	0x010a
        /*076e*/ 	.byte	0xff
	.zero		1


	//   ....[104]....
        /*0770*/ 	.word	0x000073e0
        /*0774*/ 	.word	0x00000000
        /*0778*/ 	.word	0x00000048
        /*077c*/ 	.short	0x010a
        /*077e*/ 	.byte	0xff
	.zero		1


	//   ....[105]....
        /*0780*/ 	.word	0x00007440
        /*0784*/ 	.word	0x00000000
        /*0788*/ 	.word	0x00000038
        /*078c*/ 	.short	0x010a
        /*078e*/ 	.byte	0xff
	.zero		1


	//   ....[106]....
        /*0790*/ 	.word	0x00007490
        /*0794*/ 	.word	0x00000003
        /*0798*/ 	.word	0x00000050
        /*079c*/ 	.short	0x010a
        /*079e*/ 	.byte	0xff
	.zero		1


	//   ....[107]....
        /*07a0*/ 	.word	0x000074f0
        /*07a4*/ 	.word	0x00000000
        /*07a8*/ 	.word	0x00000030
        /*07ac*/ 	.short	0x010a
        /*07ae*/ 	.byte	0xff
	.zero		1


	//   ....[108]....
        /*07b0*/ 	.word	0x00007540
        /*07b4*/ 	.word	0x00000052
        /*07b8*/ 	.word	0x00000070
        /*07bc*/ 	.short	0x010a
        /*07be*/ 	.byte	0xff
	.zero		1


	//----- nvinfo : EIATTR_NUM_MBARRIERS
	.align		4
.L_47:
        /*07c0*/ 	.byte	0x03, 0x38
        /*07c2*/ 	.short	0x001b


	//----- nvinfo : EIATTR_EXIT_INSTR_OFFSETS
	.align		4
        /*07c4*/ 	.byte	0x04, 0x1c
        /*07c6*/ 	.short	(.L_49 - .L_48)


	//   ....[0]....
.L_48:
        /*07c8*/ 	.word	0x00002a30


	//   ....[1]....
        /*07cc*/ 	.word	0x00002f40


	//   ....[2]....
        /*07d0*/ 	.word	0x00002fa0


	//   ....[3]....
        /*07d4*/ 	.word	0x000041e0


	//   ....[4]....
        /*07d8*/ 	.word	0x00004e20


	//   ....[5]....
        /*07dc*/ 	.word	0x00004e60


	//   ....[6]....
        /*07e0*/ 	.word	0x00006c10


	//----- nvinfo : EIATTR_MAX_THREADS
	.align		4
.L_49:
        /*07e4*/ 	.byte	0x04, 0x05
        /*07e6*/ 	.short	(.L_51 - .L_50)
.L_50:
        /*07e8*/ 	.word	0x00000100
        /*07ec*/ 	.word	0x00000001
        /*07f0*/ 	.word	0x00000001


	//----- nvinfo : EIATTR_CRS_STACK_SIZE
	.align		4
.L_51:
        /*07f4*/ 	.byte	0x04, 0x1e
        /*07f6*/ 	.short	(.L_53 - .L_52)
.L_52:
        /*07f8*/ 	.word	0x00000000


	//----- nvinfo : EIATTR_CBANK_PARAM_SIZE
	.align		4
.L_53:
        /*07fc*/ 	.byte	0x03, 0x19
        /*07fe*/ 	.short	0x0800


	//----- nvinfo : EIATTR_PARAM_CBANK
	.align		4
        /*0800*/ 	.byte	0x04, 0x0a
        /*0802*/ 	.short	(.L_55 - .L_54)
	.align		4
.L_54:
        /*0804*/ 	.word	index@(.nv.constant0._ZN7cutlass13device_kernelINS_4gemm6kernel13GemmUniversalIN4cute5tupleIJiiiiEEENS1_10collective13CollectiveMmaINS1_35MainloopSm100TmaUmmaWarpSpecializedILi3ELi2ELi4ENS5_IJNS4_1CILi2EEESB_NSA_ILi1EEEEEEEENS5_IJNSA_ILi128EEENSA_ILi64EEENSA_ILi32EEEEEENS_12float_e5m2_tENS5_IJlSC_lEEESJ_SK_NS4_8TiledMMAINS4_8MMA_AtomIJNS4_10MMA_TraitsINS4_25SM100_MMA_F8F6F4_2x1SM_SSEJSJ_SJ_fSF_SG_NS4_17integral_constantINS4_4UMMA5MajorELSR_0EEESS_NSP_INSQ_7ScaleInELST_0EEESU_EEEEEENS4_6LayoutINS5_IJSC_SC_SC_EEENS5_IJNSA_ILi0EEESZ_SZ_EEEEENS5_IJNS4_10UnderscoreES12_S12_EEEEENS4_28SM100_TMA_2SM_LOAD_MULTICASTENS4_14ComposedLayoutINS4_7SwizzleILi1ELi4ELi3EEENS4_18smem_ptr_flag_bitsILi8EEENSX_INS5_IJNSA_ILi8EEESH_EEENS5_IJSH_SC_EEEEEEEvNS4_8identityENS4_18SM100_TMA_2SM_LOADES1F_vS1G_EENS_8epilogue10collective18CollectiveEpilogueINS1J_23Sm100TmaWarpSpecializedILi1ELi1ELi32ELb0ELb0EEEJNS5_IJSG_SG_SH_EEENS5_IJNSX_ISG_SC_EES1P_EEESJ_SK_SJ_SK_NS1J_6fusion15FusionCallbacksIS1N_NS1R_17LinearCombinationISJ_fSJ_fLNS_15FloatRoundStyleE2EEES1O_S1Q_JEEENS4_5SM1004TMEM4LOAD26SM100_TMEM_LOAD_32dp32b32xENS4_13SM90_TMA_LOADENS16_INS17_ILi2ELi4ELi3EEES1A_NSX_INS5_IJS1B_SG_EEENS5_IJSG_SC_EEEEEEENS4_39AutoVectorizingCopyWithAssumedAlignmentILi128EEENS4_14SM90_TMA_STOREES26_S28_S28_EEEvvEEEEvNT_6ParamsE)
        /*0808*/ 	.short	0x0380
        /*080a*/ 	.short	0x0800


	//----- nvinfo : EIATTR_SW_WAR
	.align		4
.L_55:
        /*080c*/ 	.byte	0x04, 0x36
        /*080e*/ 	.short	(.L_57 - .L_56)
.L_56:
        /*0810*/ 	.word	0x00000008
.L_57:


//--------------------- .nv.callgraph             --------------------------
	.section	.nv.callgraph,"",@"SHT_CUDA_CALLGRAPH"
	.align	4
	.sectionentsize	8
	.align		4
        /*0000*/ 	.word	0x00000000
	.align		4
        /*0004*/ 	.word	0xffffffff
	.align		4
        /*0008*/ 	.word	index@(_ZN7cutlass13device_kernelINS_4gemm6kernel13GemmUniversalIN4cute5tupleIJiiiiEEENS1_10collective13CollectiveMmaINS1_35MainloopSm100TmaUmmaWarpSpecializedILi3ELi2ELi4ENS5_IJNS4_1CILi2EEESB_NSA_ILi1EEEEEEEENS5_IJNSA_ILi128EEENSA_ILi64EEENSA_ILi32EEEEEENS_12float_e5m2_tENS5_IJlSC_lEEESJ_SK_NS4_8TiledMMAINS4_8MMA_AtomIJNS4_10MMA_TraitsINS4_25SM100_MMA_F8F6F4_2x1SM_SSEJSJ_SJ_fSF_SG_NS4_17integral_constantINS4_4UMMA5MajorELSR_0EEESS_NSP_INSQ_7ScaleInELST_0EEESU_EEEEEENS4_6LayoutINS5_IJSC_SC_SC_EEENS5_IJNSA_ILi0EEESZ_SZ_EEEEENS5_IJNS4_10UnderscoreES12_S12_EEEEENS4_28SM100_TMA_2SM_LOAD_MULTICASTENS4_14ComposedLayoutINS4_7SwizzleILi1ELi4ELi3EEENS4_18smem_ptr_flag_bitsILi8EEENSX_INS5_IJNSA_ILi8EEESH_EEENS5_IJSH_SC_EEEEEEEvNS4_8identityENS4_18SM100_TMA_2SM_LOADES1F_vS1G_EENS_8epilogue10collective18CollectiveEpilogueINS1J_23Sm100TmaWarpSpecializedILi1ELi1ELi32ELb0ELb0EEEJNS5_IJSG_SG_SH_EEENS5_IJNSX_ISG_SC_EES1P_EEESJ_SK_SJ_SK_NS1J_6fusion15FusionCallbacksIS1N_NS1R_17LinearCombinationISJ_fSJ_fLNS_15FloatRoundStyleE2EEES1O_S1Q_JEEENS4_5SM1004TMEM4LOAD26SM100_TMEM_LOAD_32dp32b32xENS4_13SM90_TMA_LOADENS16_INS17_ILi2ELi4ELi3EEES1A_NSX_INS5_IJS1B_SG_EEENS5_IJSG_SC_EEEEEEENS4_39AutoVectorizingCopyWithAssumedAlignmentILi128EEENS4_14SM90_TMA_STOREES26_S28_S28_EEEvvEEEEvNT_6ParamsE)
	.align		4
        /*000c*/ 	.word	index@(__assertfail)
	.align		4
        /*0010*/ 	.word	0x00000000
	.align		4
        /*0014*/ 	.word	0xfffffffe
	.align		4
        /*0018*/ 	.word	0x00000000
	.align		4
        /*001c*/ 	.word	0xfffffffd
	.align		4
        /*0020*/ 	.word	0x00000000
	.align		4
        /*0024*/ 	.word	0xfffffffc


//--------------------- .nv.constant4             --------------------------
	.section	.nv.constant4,"a",@progbits
	.align	8
	.align		8
.nv.constant4:
        /*0000*/ 	.dword	__assertfail
	.align		8
        /*0008*/ 	.dword	__unnamed_1
	.align		8
        /*0010*/ 	.dword	__unnamed_2
	.align		8
        /*0018*/ 	.dword	_ZN40_INTERNAL_23f56392_4_k_cu_f1ce1b40_101234cuda3std3__45__cpo5beginE
	.align		8
        /*0020*/ 	.dword	_ZN40_INTERNAL_23f56392_4_k_cu_f1ce1b40_101234cuda3std3__45__cpo3endE
	.align		8
        /*0028*/ 	.dword	_ZN40_INTERNAL_23f56392_4_k_cu_f1ce1b40_101234cuda3std3__45__cpo6cbeginE
	.align		8
        /*0030*/ 	.dword	_ZN40_INTERNAL_23f56392_4_k_cu_f1ce1b40_101234cuda3std3__45__cpo4cendE
	.align		8
        /*0038*/ 	.dword	_ZN40_INTERNAL_23f56392_4_k_cu_f1ce1b40_101234cuda3std3__442_GLOBAL__N__23f56392_4_k_cu_f1ce1b40_101236ignoreE
	.align		8
        /*0040*/ 	.dword	_ZN40_INTERNAL_23f56392_4_k_cu_f1ce1b40_101234cuda3std3__419piecewise_constructE
	.align		8
        /*0048*/ 	.dword	_ZN40_INTERNAL_23f56392_4_k_cu_f1ce1b40_101234cuda3std3__48in_placeE
	.align		8
        /*0050*/ 	.dword	_ZN40_INTERNAL_23f56392_4_k_cu_f1ce1b40_101234cuda3std6ranges3__45__cpo4swapE
	.align		8
        /*0058*/ 	.dword	_ZN40_INTERNAL_23f56392_4_k_cu_f1ce1b40_101234cuda3std6ranges3__45__cpo9iter_moveE
	.align		8
        /*0060*/ 	.dword	_ZN40_INTERNAL_23f56392_4_k_cu_f1ce1b40_101234cute7productE
	.align		8
        /*0068*/ 	.dword	_ZN40_INTERNAL_23f56392_4_k_cu_f1ce1b40_101234cute1_E
	.align		8
        /*0070*/ 	.dword	$str$25
	.align		8
        /*0078*/ 	.dword	$str$26
	.align		8
        /*0080*/ 	.dword	$str$27
	.align		8
        /*0088*/ 	.dword	$str$28


//--------------------- .text._ZN7cutlass13device_kernelINS_4gemm6kernel13GemmUniversalIN4cute5tupleIJiiiiEEENS1_10collective13CollectiveMmaINS1_35MainloopSm100TmaUmmaWarpSpecializedILi3ELi2ELi4ENS5_IJNS4_1CILi2EEESB_NSA_ILi1EEEEEEEENS5_IJNSA_ILi128EEENSA_ILi64EEENSA_ILi32EEEEEENS_12float_e5m2_tENS5_IJlSC_lEEESJ_SK_NS4_8TiledMMAINS4_8MMA_AtomIJNS4_10MMA_TraitsINS4_25SM100_MMA_F8F6F4_2x1SM_SSEJSJ_SJ_fSF_SG_NS4_17integral_constantINS4_4UMMA5MajorELSR_0EEESS_NSP_INSQ_7ScaleInELST_0EEESU_EEEEEENS4_6LayoutINS5_IJSC_SC_SC_EEENS5_IJNSA_ILi0EEESZ_SZ_EEEEENS5_IJNS4_10UnderscoreES12_S12_EEEEENS4_28SM100_TMA_2SM_LOAD_MULTICASTENS4_14ComposedLayoutINS4_7SwizzleILi1ELi4ELi3EEENS4_18smem_ptr_flag_bitsILi8EEENSX_INS5_IJNSA_ILi8EEESH_EEENS5_IJSH_SC_EEEEEEEvNS4_8identityENS4_18SM100_TMA_2SM_LOADES1F_vS1G_EENS_8epilogue10collective18CollectiveEpilogueINS1J_23Sm100TmaWarpSpecializedILi1ELi1ELi32ELb0ELb0EEEJNS5_IJSG_SG_SH_EEENS5_IJNSX_ISG_SC_EES1P_EEESJ_SK_SJ_SK_NS1J_6fusion15FusionCallbacksIS1N_NS1R_17LinearCombinationISJ_fSJ_fLNS_15FloatRoundStyleE2EEES1O_S1Q_JEEENS4_5SM1004TMEM4LOAD26SM100_TMEM_LOAD_32dp32b32xENS4_13SM90_TMA_LOADENS16_INS17_ILi2ELi4ELi3EEES1A_NSX_INS5_IJS1B_SG_EEENS5_IJSG_SC_EEEEEEENS4_39AutoVectorizingCopyWithAssumedAlignmentILi128EEENS4_14SM90_TMA_STOREES26_S28_S28_EEEvvEEEEvNT_6ParamsE --------------------------
	.section	.text._ZN7cutlass13device_kernelINS_4gemm6kernel13GemmUniversalIN4cute5tupleIJiiiiEEENS1_10collective13CollectiveMmaINS1_35MainloopSm100TmaUmmaWarpSpecializedILi3ELi2ELi4ENS5_IJNS4_1CILi2EEESB_NSA_ILi1EEEEEEEENS5_IJNSA_ILi128EEENSA_ILi64EEENSA_ILi32EEEEEENS_12float_e5m2_tENS5_IJlSC_lEEESJ_SK_NS4_8TiledMMAINS4_8MMA_AtomIJNS4_10MMA_TraitsINS4_25SM100_MMA_F8F6F4_2x1SM_SSEJSJ_SJ_fSF_SG_NS4_17integral_constantINS4_4UMMA5MajorELSR_0EEESS_NSP_INSQ_7ScaleInELST_0EEESU_EEEEEENS4_6LayoutINS5_IJSC_SC_SC_EEENS5_IJNSA_ILi0EEESZ_SZ_EEEEENS5_IJNS4_10UnderscoreES12_S12_EEEEENS4_28SM100_TMA_2SM_LOAD_MULTICASTENS4_14ComposedLayoutINS4_7SwizzleILi1ELi4ELi3EEENS4_18smem_ptr_flag_bitsILi8EEENSX_INS5_IJNSA_ILi8EEESH_EEENS5_IJSH_SC_EEEEEEEvNS4_8identityENS4_18SM100_TMA_2SM_LOADES1F_vS1G_EENS_8epilogue10collective18CollectiveEpilogueINS1J_23Sm100TmaWarpSpecializedILi1ELi1ELi32ELb0ELb0EEEJNS5_IJSG_SG_SH_EEENS5_IJNSX_ISG_SC_EES1P_EEESJ_SK_SJ_SK_NS1J_6fusion15FusionCallbacksIS1N_NS1R_17LinearCombinationISJ_fSJ_fLNS_15FloatRoundStyleE2EEES1O_S1Q_JEEENS4_5SM1004TMEM4LOAD26SM100_TMEM_LOAD_32dp32b32xENS4_13SM90_TMA_LOADENS16_INS17_ILi2ELi4ELi3EEES1A_NSX_INS5_IJS1B_SG_EEENS5_IJSG_SC_EEEEEEENS4_39AutoVectorizingCopyWithAssumedAlignmentILi128EEENS4_14SM90_TMA_STOREES26_S28_S28_EEEvvEEEEvNT_6ParamsE,"ax",@progbits
	.align	128
.text._ZN7cutlass13device_kernelINS_4gemm6kernel13GemmUniversalIN4cute5tupleIJiiiiEEENS1_10collective13CollectiveMmaINS1_35MainloopSm100TmaUmmaWarpSpecializedILi3ELi2ELi4ENS5_IJNS4_1CILi2EEESB_NSA_ILi1EEEEEEEENS5_IJNSA_ILi128EEENSA_ILi64EEENSA_ILi32EEEEEENS_12float_e5m2_tENS5_IJlSC_lEEESJ_SK_NS4_8TiledMMAINS4_8MMA_AtomIJNS4_10MMA_TraitsINS4_25SM100_MMA_F8F6F4_2x1SM_SSEJSJ_SJ_fSF_SG_NS4_17integral_constantINS4_4UMMA5MajorELSR_0EEESS_NSP_INSQ_7ScaleInELST_0EEESU_EEEEEENS4_6LayoutINS5_IJSC_SC_SC_EEENS5_IJNSA_ILi0EEESZ_SZ_EEEEENS5_IJNS4_10UnderscoreES12_S12_EEEEENS4_28SM100_TMA_2SM_LOAD_MULTICASTENS4_14ComposedLayoutINS4_7SwizzleILi1ELi4ELi3EEENS4_18smem_ptr_flag_bitsILi8EEENSX_INS5_IJNSA_ILi8EEESH_EEENS5_IJSH_SC_EEEEEEEvNS4_8identityENS4_18SM100_TMA_2SM_LOADES1F_vS1G_EENS_8epilogue10collective18CollectiveEpilogueINS1J_23Sm100TmaWarpSpecializedILi1ELi1ELi32ELb0ELb0EEEJNS5_IJSG_SG_SH_EEENS5_IJNSX_ISG_SC_EES1P_EEESJ_SK_SJ_SK_NS1J_6fusion15FusionCallbacksIS1N_NS1R_17LinearCombinationISJ_fSJ_fLNS_15FloatRoundStyleE2EEES1O_S1Q_JEEENS4_5SM1004TMEM4LOAD26SM100_TMEM_LOAD_32dp32b32xENS4_13SM90_TMA_LOADENS16_INS17_ILi2ELi4ELi3EEES1A_NSX_INS5_IJS1B_SG_EEENS5_IJSG_SC_EEEEEEENS4_39AutoVectorizingCopyWithAssumedAlignmentILi128EEENS4_14SM90_TMA_STOREES26_S28_S28_EEEvvEEEEvNT_6ParamsE:
        .type           _ZN7cutlass13device_kernelINS_4gemm6kernel13GemmUniversalIN4cute5tupleIJiiiiEEENS1_10collective13CollectiveMmaINS1_35MainloopSm100TmaUmmaWarpSpecializedILi3ELi2ELi4ENS5_IJNS4_1CILi2EEESB_NSA_ILi1EEEEEEEENS5_IJNSA_ILi128EEENSA_ILi64EEENSA_ILi32EEEEEENS_12float_e5m2_tENS5_IJlSC_lEEESJ_SK_NS4_8TiledMMAINS4_8MMA_AtomIJNS4_10MMA_TraitsINS4_25SM100_MMA_F8F6F4_2x1SM_SSEJSJ_SJ_fSF_SG_NS4_17integral_constantINS4_4UMMA5MajorELSR_0EEESS_NSP_INSQ_7ScaleInELST_0EEESU_EEEEEENS4_6LayoutINS5_IJSC_SC_SC_EEENS5_IJNSA_ILi0EEESZ_SZ_EEEEENS5_IJNS4_10UnderscoreES12_S12_EEEEENS4_28SM100_TMA_2SM_LOAD_MULTICASTENS4_14ComposedLayoutINS4_7SwizzleILi1ELi4ELi3EEENS4_18smem_ptr_flag_bitsILi8EEENSX_INS5_IJNSA_ILi8EEESH_EEENS5_IJSH_SC_EEEEEEEvNS4_8identityENS4_18SM100_TMA_2SM_LOADES1F_vS1G_EENS_8epilogue10collective18CollectiveEpilogueINS1J_23Sm100TmaWarpSpecializedILi1ELi1ELi32ELb0ELb0EEEJNS5_IJSG_SG_SH_EEENS5_IJNSX_ISG_SC_EES1P_EEESJ_SK_SJ_SK_NS1J_6fusion15FusionCallbacksIS1N_NS1R_17LinearCombinationISJ_fSJ_fLNS_15FloatRoundStyleE2EEES1O_S1Q_JEEENS4_5SM1004TMEM4LOAD26SM100_TMEM_LOAD_32dp32b32xENS4_13SM90_TMA_LOADENS16_INS17_ILi2ELi4ELi3EEES1A_NSX_INS5_IJS1B_SG_EEENS5_IJSG_SC_EEEEEEENS4_39AutoVectorizingCopyWithAssumedAlignmentILi128EEENS4_14SM90_TMA_STOREES26_S28_S28_EEEvvEEEEvNT_6ParamsE,@function
        .size           _ZN7cutlass13device_kernelINS_4gemm6kernel13GemmUniversalIN4cute5tupleIJiiiiEEENS1_10collective13CollectiveMmaINS1_35MainloopSm100TmaUmmaWarpSpecializedILi3ELi2ELi4ENS5_IJNS4_1CILi2EEESB_NSA_ILi1EEEEEEEENS5_IJNSA_ILi128EEENSA_ILi64EEENSA_ILi32EEEEEENS_12float_e5m2_tENS5_IJlSC_lEEESJ_SK_NS4_8TiledMMAINS4_8MMA_AtomIJNS4_10MMA_TraitsINS4_25SM100_MMA_F8F6F4_2x1SM_SSEJSJ_SJ_fSF_SG_NS4_17integral_constantINS4_4UMMA5MajorELSR_0EEESS_NSP_INSQ_7ScaleInELST_0EEESU_EEEEEENS4_6LayoutINS5_IJSC_SC_SC_EEENS5_IJNSA_ILi0EEESZ_SZ_EEEEENS5_IJNS4_10UnderscoreES12_S12_EEEEENS4_28SM100_TMA_2SM_LOAD_MULTICASTENS4_14ComposedLayoutINS4_7SwizzleILi1ELi4ELi3EEENS4_18smem_ptr_flag_bitsILi8EEENSX_INS5_IJNSA_ILi8EEESH_EEENS5_IJSH_SC_EEEEEEEvNS4_8identityENS4_18SM100_TMA_2SM_LOADES1F_vS1G_EENS_8epilogue10collective18CollectiveEpilogueINS1J_23Sm100TmaWarpSpecializedILi1ELi1ELi32ELb0ELb0EEEJNS5_IJSG_SG_SH_EEENS5_IJNSX_ISG_SC_EES1P_EEESJ_SK_SJ_SK_NS1J_6fusion15FusionCallbacksIS1N_NS1R_17LinearCombinationISJ_fSJ_fLNS_15FloatRoundStyleE2EEES1O_S1Q_JEEENS4_5SM1004TMEM4LOAD26SM100_TMEM_LOAD_32dp32b32xENS4_13SM90_TMA_LOADENS16_INS17_ILi2ELi4ELi3EEES1A_NSX_INS5_IJS1B_SG_EEENS5_IJSG_SC_EEEEEEENS4_39AutoVectorizingCopyWithAssumedAlignmentILi128EEENS4_14SM90_TMA_STOREES26_S28_S28_EEEvvEEEEvNT_6ParamsE,(.L_x_146 - _ZN7cutlass13device_kernelINS_4gemm6kernel13GemmUniversalIN4cute5tupleIJiiiiEEENS1_10collective13CollectiveMmaINS1_35MainloopSm100TmaUmmaWarpSpecializedILi3ELi2ELi4ENS5_IJNS4_1CILi2EEESB_NSA_ILi1EEEEEEEENS5_IJNSA_ILi128EEENSA_ILi64EEENSA_ILi32EEEEEENS_12float_e5m2_tENS5_IJlSC_lEEESJ_SK_NS4_8TiledMMAINS4_8MMA_AtomIJNS4_10MMA_TraitsINS4_25SM100_MMA_F8F6F4_2x1SM_SSEJSJ_SJ_fSF_SG_NS4_17integral_constantINS4_4UMMA5MajorELSR_0EEESS_NSP_INSQ_7ScaleInELST_0EEESU_EEEEEENS4_6LayoutINS5_IJSC_SC_SC_EEENS5_IJNSA_ILi0EEESZ_SZ_EEEEENS5_IJNS4_10UnderscoreES12_S12_EEEEENS4_28SM100_TMA_2SM_LOAD_MULTICASTENS4_14ComposedLayoutINS4_7SwizzleILi1ELi4ELi3EEENS4_18smem_ptr_flag_bitsILi8EEENSX_INS5_IJNSA_ILi8EEESH_EEENS5_IJSH_SC_EEEEEEEvNS4_8identityENS4_18SM100_TMA_2SM_LOADES1F_vS1G_EENS_8epilogue10collective18CollectiveEpilogueINS1J_23Sm100TmaWarpSpecializedILi1ELi1ELi32ELb0ELb0EEEJNS5_IJSG_SG_SH_EEENS5_IJNSX_ISG_SC_EES1P_EEESJ_SK_SJ_SK_NS1J_6fusion15FusionCallbacksIS1N_NS1R_17LinearCombinationISJ_fSJ_fLNS_15FloatRoundStyleE2EEES1O_S1Q_JEEENS4_5SM1004TMEM4LOAD26SM100_TMEM_LOAD_32dp32b32xENS4_13SM90_TMA_LOADENS16_INS17_ILi2ELi4ELi3EEES1A_NSX_INS5_IJS1B_SG_EEENS5_IJSG_SC_EEEEEEENS4_39AutoVectorizingCopyWithAssumedAlignmentILi128EEENS4_14SM90_TMA_STOREES26_S28_S28_EEEvvEEEEvNT_6ParamsE)
        .other          _ZN7cutlass13device_kernelINS_4gemm6kernel13GemmUniversalIN4cute5tupleIJiiiiEEENS1_10collective13CollectiveMmaINS1_35MainloopSm100TmaUmmaWarpSpecializedILi3ELi2ELi4ENS5_IJNS4_1CILi2EEESB_NSA_ILi1EEEEEEEENS5_IJNSA_ILi128EEENSA_ILi64EEENSA_ILi32EEEEEENS_12float_e5m2_tENS5_IJlSC_lEEESJ_SK_NS4_8TiledMMAINS4_8MMA_AtomIJNS4_10MMA_TraitsINS4_25SM100_MMA_F8F6F4_2x1SM_SSEJSJ_SJ_fSF_SG_NS4_17integral_constantINS4_4UMMA5MajorELSR_0EEESS_NSP_INSQ_7ScaleInELST_0EEESU_EEEEEENS4_6LayoutINS5_IJSC_SC_SC_EEENS5_IJNSA_ILi0EEESZ_SZ_EEEEENS5_IJNS4_10UnderscoreES12_S12_EEEEENS4_28SM100_TMA_2SM_LOAD_MULTICASTENS4_14ComposedLayoutINS4_7SwizzleILi1ELi4ELi3EEENS4_18smem_ptr_flag_bitsILi8EEENSX_INS5_IJNSA_ILi8EEESH_EEENS5_IJSH_SC_EEEEEEEvNS4_8identityENS4_18SM100_TMA_2SM_LOADES1F_vS1G_EENS_8epilogue10collective18CollectiveEpilogueINS1J_23Sm100TmaWarpSpecializedILi1ELi1ELi32ELb0ELb0EEEJNS5_IJSG_SG_SH_EEENS5_IJNSX_ISG_SC_EES1P_EEESJ_SK_SJ_SK_NS1J_6fusion15FusionCallbacksIS1N_NS1R_17LinearCombinationISJ_fSJ_fLNS_15FloatRoundStyleE2EEES1O_S1Q_JEEENS4_5SM1004TMEM4LOAD26SM100_TMEM_LOAD_32dp32b32xENS4_13SM90_TMA_LOADENS16_INS17_ILi2ELi4ELi3EEES1A_NSX_INS5_IJS1B_SG_EEENS5_IJSG_SC_EEEEEEENS4_39AutoVectorizingCopyWithAssumedAlignmentILi128EEENS4_14SM90_TMA_STOREES26_S28_S28_EEEvvEEEEvNT_6ParamsE,@"STO_CUDA_ENTRY STV_DEFAULT"
_ZN7cutlass13device_kernelINS_4gemm6kernel13GemmUniversalIN4cute5tupleIJiiiiEEENS1_10collective13CollectiveMmaINS1_35MainloopSm100TmaUmmaWarpSpecializedILi3ELi2ELi4ENS5_IJNS4_1CILi2EEESB_NSA_ILi1EEEEEEEENS5_IJNSA_ILi128EEENSA_ILi64EEENSA_ILi32EEEEEENS_12float_e5m2_tENS5_IJlSC_lEEESJ_SK_NS4_8TiledMMAINS4_8MMA_AtomIJNS4_10MMA_TraitsINS4_25SM100_MMA_F8F6F4_2x1SM_SSEJSJ_SJ_fSF_SG_NS4_17integral_constantINS4_4UMMA5MajorELSR_0EEESS_NSP_INSQ_7ScaleInELST_0EEESU_EEEEEENS4_6LayoutINS5_IJSC_SC_SC_EEENS5_IJNSA_ILi0EEESZ_SZ_EEEEENS5_IJNS4_10UnderscoreES12_S12_EEEEENS4_28SM100_TMA_2SM_LOAD_MULTICASTENS4_14ComposedLayoutINS4_7SwizzleILi1ELi4ELi3EEENS4_18smem_ptr_flag_bitsILi8EEENSX_INS5_IJNSA_ILi8EEESH_EEENS5_IJSH_SC_EEEEEEEvNS4_8identityENS4_18SM100_TMA_2SM_LOADES1F_vS1G_EENS_8epilogue10collective18CollectiveEpilogueINS1J_23Sm100TmaWarpSpecializedILi1ELi1ELi32ELb0ELb0EEEJNS5_IJSG_SG_SH_EEENS5_IJNSX_ISG_SC_EES1P_EEESJ_SK_SJ_SK_NS1J_6fusion15FusionCallbacksIS1N_NS1R_17LinearCombinationISJ_fSJ_fLNS_15FloatRoundStyleE2EEES1O_S1Q_JEEENS4_5SM1004TMEM4LOAD26SM100_TMEM_LOAD_32dp32b32xENS4_13SM90_TMA_LOADENS16_INS17_ILi2ELi4ELi3EEES1A_NSX_INS5_IJS1B_SG_EEENS5_IJSG_SC_EEEEEEENS4_39AutoVectorizingCopyWithAssumedAlignmentILi128EEENS4_14SM90_TMA_STOREES26_S28_S28_EEEvvEEEEvNT_6ParamsE:
[----:B------:R-:W1:Y:S01]  /*0000*/  LDC R1, c[0x0][0x37c] ;  /* 0x0000df00ff017b82 */ /* 0x000e620000000800 */
[----:B------:R-:W2:Y:S01]  /*0010*/  S2R R69, SR_TID.X ;  /* 0x0000000000457919 */ /* 0x000ea20000002100 */
[----:B------:R-:W3:Y:S06]  /*0020*/  LDCU.64 UR8, c[0x0][0x890] ;  /* 0x00011200ff0877ac */ /* 0x000eec0008000a00 */
[----:B------:R-:W4:Y:S01]  /*0030*/  S2UR UR4, SR_CgaCtaId ;  /* 0x00000000000479c3 */ /* 0x000f220000008800 */
[----:B------:R-:W-:Y:S02]  /*0040*/  PRMT R80, RZ, 0x7610, R80 ;  /* 0x00007610ff507816 */ /* 0x000fe40000000050 */
[----:B------:R-:W-:Y:S01]  /*0050*/  ELECT P1, URZ, PT ;  /* 0x0000000000ff782f */ /* 0x000fe20003820000 */
[----:B---3--:R-:W-:-:S04]  /*0060*/  UISETP.NE.U32.AND UP0, UPT, UR8, URZ, UPT ;  /* 0x000000ff0800728c */ /* 0x008fc8000bf05070 */
[----:B------:R-:W-:Y:S02]  /*0070*/  UISETP.NE.AND.EX UP0, UPT, UR9, URZ, UPT, UP0 ;  /* 0x000000ff0900728c */ /* 0x000fe4000bf05300 */
[----:B----4-:R-:W-:Y:S02]  /*0080*/  ULOP3.LUT UR27, UR4, 0x1, URZ, 0xc0, !UPT ;  /* 0x00000001041b7892 */ /* 0x010fe4000f8ec0ff */
[----:B------:R-:W-:Y:S01]  /*0090*/  ULOP3.LUT UR29, UR4, 0x1, URZ, 0x3c, !UPT ;  /* 0x00000001041d7892 */ /* 0x000fe2000f8e3cff */
[----:B--2---:R-:W-:-:S05]  /*00a0*/  SHF.R.U32.HI R81, RZ, 0x5, R69 ;  /* 0x00000005ff517819 */ /* 0x004fca0000011645 */
[----:B------:R-:W2:Y:S02]  /*00b0*/  SHFL.IDX PT, R0, R81, RZ, 0x1f ;  /* 0x00001fff51007589 */ /* 0x000ea400000e0000 */
[----:B--2---:R-:W-:Y:S01]  /*00c0*/  R2UR UR13, R0 ;  /* 0x00000000000d72ca */ /* 0x004fe200000e0000 */
[----:B-1----:R-:W-:-:S14]  /*00d0*/  BRA.U UP0, `(.L_x_0) ;  /* 0x0000000100307547 */ /* 0x002fdc000b800000 */
[----:B------:R-:W1:Y:S02]  /*00e0*/  LDCU.64 UR4, c[0x0][0x888] ;  /* 0x00011100ff0477ac */ /* 0x000e640008000a00 */
[----:B-1----:R-:W-:-:S04]  /*00f0*/  UISETP.NE.U32.AND UP0, UPT, UR4, URZ, UPT ;  /* 0x000000ff0400728c */ /* 0x002fc8000bf05070 */
[----:B------:R-:W-:-:S09]  /*0100*/  UISETP.NE.AND.EX UP0, UPT, UR5, URZ, UPT, UP0 ;  /* 0x000000ff0500728c */ /* 0x000fd2000bf05300 */
[----:B------:R-:W-:Y:S05]  /*0110*/  BRA.U !UP0, `(.L_x_1) ;  /* 0x0000000108147547 */ /* 0x000fea000b800000 */
[----:B------:R-:W1:Y:S01]  /*0120*/  LDC.64 R2, c[0x0][0x888] ;  /* 0x00022200ff027b82 */ /* 0x000e620000000a00 */
[----:B------:R-:W1:Y:S02]  /*0130*/  LDCU.64 UR4, c[0x0][0x358] ;  /* 0x00006b00ff0477ac */ /* 0x000e640008000a00 */
[----:B-1----:R1:W5:Y:S01]  /*0140*/  LDG.E R39, desc[UR4][R2.64] ;  /* 0x0000000402277981 */ /* 0x002362000c1e1900 */
[----:B------:R-:W-:Y:S01]  /*0150*/  HFMA2 R80, -RZ, RZ, 0, 5.9604644775390625e-08 ;  /* 0x00000001ff507431 */ /* 0x000fe200000001ff */
[----:B------:R-:W-:Y:S05]  /*0160*/  BRA `(.L_x_0) ;  /* 0x00000000000c7947 */ /* 0x000fea0003800000 */
.L_x_1:
[----:B------:R-:W1:Y:S01]  /*0170*/  LDCU UR4, c[0x0][0x880] ;  /* 0x00011000ff0477ac */ /* 0x000e620008000800 */
[----:B------:R-:W-:Y:S01]  /*0180*/  HFMA2 R80, -RZ, RZ, 0, 5.9604644775390625e-08 ;  /* 0x00000001ff507431 */ /* 0x000fe200000001ff */
[----:B-1----:R-:W-:-:S07]  /*0190*/  MOV R39, UR4 ;  /* 0x0000000400277c02 */ /* 0x002fce0008000f00 */
.L_x_0:
[----:B------:R-:W2:Y:S02]  /*01a0*/  LDCU.64 UR4, c[0x0][0x8b0] ;  /* 0x00011600ff0477ac */ /* 0x000ea40008000a00 */
[----:B--2---:R-:W-:-:S04]  /*01b0*/  UISETP.NE.U32.AND UP0, UPT, UR4, URZ, UPT ;  /* 0x000000ff0400728c */ /* 0x004fc8000bf05070 */
[----:B------:R-:W-:-:S09]  /*01c0*/  UISETP.NE.AND.EX UP0, UPT, UR5, URZ, UPT, UP0 ;  /* 0x000000ff0500728c */ /* 0x000fd2000bf05300 */
[----:B------:R-:W-:Y:S05]  /*01d0*/  BRA.U UP0, `(.L_x_2) ;  /* 0x0000000100287547 */ /* 0x000fea000b800000 */
[----:B------:R-:W2:Y:S02]  /*01e0*/  LDCU.64 UR4, c[0x0][0x8a8] ;  /* 0x00011500ff0477ac */ /* 0x000ea40008000a00 */
[----:B--2---:R-:W-:-:S04]  /*01f0*/  UISETP.NE.U32.AND UP0, UPT, UR4, URZ, UPT ;  /* 0x000000ff0400728c */ /* 0x004fc8000bf05070 */
[----:B------:R-:W-:-:S09]  /*0200*/  UISETP.NE.AND.EX UP0, UPT, UR5, URZ, UPT, UP0 ;  /* 0x000000ff0500728c */ /* 0x000fd2000bf05300 */
[----:B------:R-:W-:Y:S05]  /*0210*/  BRA.U !UP0, `(.L_x_3) ;  /* 0x0000000108107547 */ /* 0x000fea000b800000 */
[----:B-1----:R-:W1:Y:S01]  /*0220*/  LDC.64 R2, c[0x0][0x8a8] ;  /* 0x00022a00ff027b82 */ /* 0x002e620000000a00 */
[----:B------:R-:W1:Y:S02]  /*0230*/  LDCU.64 UR4, c[0x0][0x358] ;  /* 0x00006b00ff0477ac */ /* 0x000e640008000a00 */
[----:B-1----:R2:W5:Y:S01]  /*0240*/  LDG.E R38, desc[UR4][R2.64] ;  /* 0x0000000402267981 */ /* 0x002562000c1e1900 */
[----:B------:R-:W-:Y:S05]  /*0250*/  BRA `(.L_x_2) ;  /* 0x0000000000087947 */ /* 0x000fea0003800000 */
.L_x_3:
[----:B------:R-:W2:Y:S02]  /*0260*/  LDCU UR4, c[0x0][0x8a0] ;  /* 0x00011400ff0477ac */ /* 0x000ea40008000800 */
[----:B--2---:R-:W-:Y:S02]  /*0270*/  MOV R38, UR4 ;  /* 0x0000000400267c02 */ /* 0x004fe40008000f00 */
.L_x_2:
[----:B------:R-:W-:Y:S01]  /*0280*/  IMAD.U32 R0, RZ, RZ, UR13 ;  /* 0x0000000dff007e24 */ /* 0x000fe2000f8e00ff */
[----:B------:R-:W-:Y:S04]  /*0290*/  BSSY.RECONVERGENT B0, `(.L_x_4) ;  /* 0x000000c000007945 */ /* 0x000fe80003800200 */
[C---:B------:R-:W-:Y:S02]  /*02a0*/  ISETP.NE.OR P2, PT, R0.reuse, 0x1, !P1 ;  /* 0x000000010000780c */ /* 0x040fe40004f45670 */
[----:B------:R-:W-:-:S11]  /*02b0*/  ISETP.NE.OR P0, PT, R0, 0x3, !P1 ;  /* 0x000000030000780c */ /* 0x000fd60004f05670 */
[----:B------:R-:W-:Y:S05]  /*02c0*/  @P2 BRA `(.L_x_5) ;  /* 0x0000000000202947 */ /* 0x000fea0003800000 */
[----:B------:R-:W3:Y:S02]  /*02d0*/  LDCU.64 UR4, c[0x0][0x348] ;  /* 0x00006900ff0477ac */ /* 0x000ee40008000a00 */
[----:B---3--:R-:W-:Y:S02]  /*02e0*/  UIADD3 UR6, UP1, UPT, UR4, 0x80, URZ ;  /* 0x0000008004067890 */ /* 0x008fe4000ff3e0ff */
[----:B------:R-:W-:Y:S02]  /*02f0*/  UIADD3 UR4, UP0, UPT, UR4, 0x180, URZ ;  /* 0x0000018004047890 */ /* 0x000fe4000ff1e0ff */
[----:B------:R-:W-:Y:S02]  /*0300*/  UIADD3.X UR7, UPT, UPT, URZ, UR5, URZ, UP1, !UPT ;  /* 0x00000005ff077290 */ /* 0x000fe40008ffe4ff */
[----:B------:R-:W-:-:S07]  /*0310*/  UIADD3.X UR5, UPT, UPT, URZ, UR5, URZ, UP0, !UPT ;  /* 0x00000005ff057290 */ /* 0x000fce00087fe4ff */
[----:B------:R3:W-:Y:S02]  /*0320*/  UTMACCTL.PF [UR6] ;  /* 0x00000000060079b9 */ /* 0x0007e40008040000 */
[----:B------:R3:W-:Y:S02]  /*0330*/  UTMACCTL.PF [UR4] ;  /* 0x00000000040079b9 */ /* 0x0007e40008040000 */
[----:B---3--:R-:W-:Y:S01]  /*0340*/  NOP ;  /* 0x0000000000007918 */ /* 0x008fe20000000000 */
.L_x_5:
[----:B------:R-:W-:Y:S05]  /*0350*/  BSYNC.RECONVERGENT B0 ;  /* 0x0000000000007941 */ /* 0x000fea0003800200 */
.L_x_4:
[----:B------:R-:W-:Y:S04]  /*0360*/  BSSY.RECONVERGENT B0, `(.L_x_6) ;  /* 0x000000a000007945 */ /* 0x000fe80003800200 */
        /* <DEDUP_REMOVED lines=9> */
.L_x_7:
[----:B------:R-:W-:Y:S05]  /*0400*/  BSYNC.RECONVERGENT B0 ;  /* 0x0000000000007941 */ /* 0x000fea0003800200 */
.L_x_6:
[----:B------:R-:W3:Y:S01]  /*0410*/  LDCU.64 UR4, c[0x0][0x888] ;  /* 0x00011100ff0477ac */ /* 0x000ee20008000a00 */
[----:B------:R-:W-:Y:S02]  /*0420*/  UISETP.EQ.U32.AND UP1, UPT, UR8, URZ, UPT ;  /* 0x000000ff0800728c */ /* 0x000fe4000bf22070 */
[----:B------:R-:W-:Y:S02]  /*0430*/  UPLOP3.LUT UP3, UPT, UPT, UPT, UPT, 0x80, 0x8 ;  /* 0x000000000008789c */ /* 0x000fe40003f6f070 */
[----:B---3--:R-:W-:-:S04]  /*0440*/  UISETP.NE.U32.AND UP0, UPT, UR4, URZ, UPT ;  /* 0x000000ff0400728c */ /* 0x008fc8000bf05070 */
[----:B------:R-:W-:-:S04]  /*0450*/  UISETP.NE.AND.EX UP0, UPT, UR5, URZ, UPT, UP0 ;  /* 0x000000ff0500728c */ /* 0x000fc8000bf05300 */
[----:B------:R-:W-:-:S04]  /*0460*/  UISETP.EQ.OR.EX UP2, UPT, UR9, URZ, !UP0, UP1 ;  /* 0x000000ff0900728c */ /* 0x000fc8000c742710 */
[----:B------:R-:W-:-:S05]  /*0470*/  UP2UR UR60, UPR, URZ, 0x4 ;  /* 0x00000004ff3c7883 */ /* 0x000fca0008000000 */
[----:B------:R-:W-:Y:S07]  /*0480*/  BRA.U !UP2, `(.L_x_8) ;  /* 0x000000010a207547 */ /* 0x000fee000b800000 */
[----:B------:R-:W-:Y:S01]  /*0490*/  UISETP.NE.U32.AND UP1, UPT, UR8, URZ, UPT ;  /* 0x000000ff0800728c */ /* 0x000fe2000bf25070 */
[----:B-----5:R-:W-:Y:S01]  /*04a0*/  FSETP.NEU.AND P0, PT, R39, RZ, PT ;  /* 0x000000ff2700720b */ /* 0x020fe20003f0d000 */
[----:B------:R-:W-:Y:S02]  /*04b0*/  USEL UR4, URZ, 0xffffffff, UP0 ;  /* 0xffffffffff047887 */ /* 0x000fe40008000000 */
[----:B------:R-:W-:-:S10]  /*04c0*/  UISETP.NE.AND.EX UP1, UPT, UR9, URZ, UPT, UP1 ;  /* 0x000000ff0900728c */ /* 0x000fd4000bf25310 */
[----:B------:R-:W-:Y:S01]  /*04d0*/  VOTEU.ANY UP0, P0 ;  /* 0x0000000000ff7886 */ /* 0x000fe20000000100 */
[----:B------:R-:W-:-:S04]  /*04e0*/  @!UP1 USEL UR4, URZ, 0xffffffff, UP0 ;  /* 0xffffffffff049887 */ /* 0x000fc80008000000 */
[----:B------:R-:W-:-:S04]  /*04f0*/  ULOP3.LUT UR4, UR4, 0x1, URZ, 0xc0, !UPT ;  /* 0x0000000104047892 */ /* 0x000fc8000f8ec0ff */
[----:B------:R-:W-:-:S11]  /*0500*/  UISETP.NE.U32.AND UP3, UPT, UR4, 0x1, UPT ;  /* 0x000000010400788c */ /* 0x000fd6000bf65070 */
.L_x_8:
[----:B------:R-:W3:Y:S01]  /*0510*/  SHFL.IDX PT, R0, R81, RZ, 0x1f ;  /* 0x00001fff51007589 */ /* 0x000ee200000e0000 */
[----:B------:R-:W-:-:S04]  /*0520*/  UISETP.NE.AND UP0, UPT, UR13, 0x2, UPT ;  /* 0x000000020d00788c */ /* 0x000fc8000bf05270 */
[----:B------:R-:W-:Y:S02]  /*0530*/  UISETP.EQ.AND UP1, UPT, UR27, URZ, !UP0 ;  /* 0x000000ff1b00728c */ /* 0x000fe4000c722270 */
[----:B------:R-:W-:-:S04]  /*0540*/  USEL UR34, URZ, 0x1, UP0 ;  /* 0x00000001ff227887 */ /* 0x000fc80008000000 */
[----:B------:R-:W-:Y:S02]  /*0550*/  PLOP3.LUT P3, PT, P1, PT, UP1, 0x80, 0x8 ;  /* 0x000000000008781c */ /* 0x000fe40000f6f018 */
[----:B---3--:R-:W-:-:S13]  /*0560*/  ISETP.NE.AND P0, PT, R0, RZ, PT ;  /* 0x000000ff0000720c */ /* 0x008fda0003f05270 */
[----:B------:R-:W-:Y:S05]  /*0570*/  @P0 BRA `(.L_x_9) ;  /* 0x0000000000500947 */ /* 0x000fea0003800000 */
[----:B------:R-:W3:Y:S01]  /*0580*/  S2UR UR5, SR_CgaCtaId ;  /* 0x00000000000579c3 */ /* 0x000ee20000008800 */
[----:B------:R-:W-:Y:S01]  /*0590*/  UMOV UR4, 0x400 ;  /* 0x0000040000047882 */ /* 0x000fe20000000000 */
[----:B------:R-:W-:Y:S01]  /*05a0*/  UMOV UR8, 0x1 ;  /* 0x0000000100087882 */ /* 0x000fe20000000000 */
[----:B------:R-:W-:Y:S01]  /*05b0*/  UMOV UR6, 0x2 ;  /* 0x0000000200067882 */ /* 0x000fe20000000000 */
[----:B------:R-:W-:-:S04]  /*05c0*/  UIADD3 UR8, UPT, UPT, -UR8, 0x100000, URZ ;  /* 0x0010000008087890 */ /* 0x000fc8000fffe1ff */
[----:B------:R-:W-:Y:S02]  /*05d0*/  USHF.L.U32 UR9, UR8, 0xb, URZ ;  /* 0x0000000b08097899 */ /* 0x000fe400080006ff */
[----:B------:R-:W-:Y:S02]  /*05e0*/  USHF.L.U32 UR8, UR8, 0x1, URZ ;  /* 0x0000000108087899 */ /* 0x000fe400080006ff */
[----:B------:R-:W-:-:S04]  /*05f0*/  UIADD3 UR6, UPT, UPT, -UR6, 0x100000, URZ ;  /* 0x0010000006067890 */ /* 0x000fc8000fffe1ff */
[----:B------:R-:W-:Y:S02]  /*0600*/  USHF.L.U32 UR7, UR6, 0xb, URZ ;  /* 0x0000000b06077899 */ /* 0x000fe400080006ff */
[----:B------:R-:W-:Y:S01]  /*0610*/  USHF.L.U32 UR6, UR6, 0x1, URZ ;  /* 0x0000000106067899 */ /* 0x000fe200080006ff */
[----:B------:R-:W-:Y:S01]  /*0620*/  ELECT P0, URZ, PT ;  /* 0x0000000000ff782f */ /* 0x000fe20003800000 */
[----:B---3--:R-:W-:Y:S01]  /*0630*/  ULEA UR4, UR5, UR4, 0x18 ;  /* 0x0000000405047291 */ /* 0x008fe2000f8ec0ff */
[----:B------:R-:W3:Y:S11]  /*0640*/  FENCE.VIEW.ASYNC.S ;  /* 0x00000000000073c6 */ /* 0x000ef60000000000 */
[----:B---3--:R3:W4:Y:S01]  /*0650*/  SYNCS.EXCH.64 URZ, [UR4], UR8 ;  /* 0x0000000804ff75b2 */ /* 0x0087220008000100 */
[----:B------:R3:W1:Y:S01]  /*0660*/  SYNCS.EXCH.64 URZ, [UR4+0x18], UR6 ;  /* 0x0000180604ff75b2 */ /* 0x0006620008000100 */
[----:B------:R3:W1:Y:S01]  /*0670*/  SYNCS.EXCH.64 URZ, [UR4+0x8], UR8 ;  /* 0x0000080804ff75b2 */ /* 0x0006620008000100 */
[----:B------:R3:W1:Y:S01]  /*0680*/  SYNCS.EXCH.64 URZ, [UR4+0x20], UR6 ;  /* 0x0000200604ff75b2 */ /* 0x0006620008000100 */
[----:B------:R3:W1:Y:S01]  /*0690*/  SYNCS.EXCH.64 URZ, [UR4+0x10], UR8 ;  /* 0x0000100804ff75b2 */ /* 0x0006620008000100 */
[----:B------:R3:W1:Y:S01]  /*06a0*/  SYNCS.EXCH.64 URZ, [UR4+0x28], UR6 ;  /* 0x0000280604ff75b2 */ /* 0x0006620008000100 */
[----:B------:R-:W-:Y:S01]  /*06b0*/  NOP ;  /* 0x0000000000007918 */ /* 0x000fe20000000000 */
.L_x_9:
[----:B------:R-:W2:Y:S01]  /*06c0*/  SHFL.IDX PT, R0, R81, RZ, 0x1f ;  /* 0x00001fff51007589 */ /* 0x000ea200000e0000 */
[----:B------:R-:W-:Y:S01]  /*06d0*/  NOP ;  /* 0x0000000000007918 */ /* 0x000fe20000000000 */
[----:B--2---:R-:W-:-:S13]  /*06e0*/  ISETP.NE.AND P0, PT, R0, 0x1, PT ;  /* 0x000000010000780c */ /* 0x004fda0003f05270 */
[----:B------:R-:W-:Y:S05]  /*06f0*/  @P0 BRA `(.L_x_10) ;  /* 0x0000000000400947 */ /* 0x000fea0003800000 */
[----:B------:R-:W2:Y:S01]  /*0700*/  S2UR UR5, SR_CgaCtaId ;  /* 0x00000000000579c3 */ /* 0x000ea20000008800 */
[----:B---3--:R-:W-:Y:S01]  /*0710*/  UMOV UR4, 0x400 ;  /* 0x0000040000047882 */ /* 0x008fe20000000000 */
        /* <DEDUP_REMOVED lines=9> */
[----:B--2---:R-:W-:Y:S01]  /*07b0*/  ULEA UR4, UR5, UR4, 0x18 ;  /* 0x0000000405047291 */ /* 0x004fe2000f8ec0ff */
[----:B------:R-:W2:Y:S11]  /*07c0*/  FENCE.VIEW.ASYNC.S ;  /* 0x00000000000073c6 */ /* 0x000eb60000000000 */
[----:B--2---:R2:W3:Y:S01]  /*07d0*/  SYNCS.EXCH.64 URZ, [UR4+0x30], UR8 ;  /* 0x0000300804ff75b2 */ /* 0x0044e20008000100 */
[----:B------:R2:W1:Y:S01]  /*07e0*/  SYNCS.EXCH.64 URZ, [UR4+0x38], UR6 ;  /* 0x0000380604ff75b2 */ /* 0x0004620008000100 */
[----:B------:R-:W-:Y:S01]  /*07f0*/  NOP ;  /* 0x0000000000007918 */ /* 0x000fe20000000000 */
.L_x_10:
[----:B------:R-:W4:Y:S01]  /*0800*/  SHFL.IDX PT, R0, R81, RZ, 0x1f ;  /* 0x00001fff51007589 */ /* 0x000f2200000e0000 */
[----:B------:R-:W-:Y:S01]  /*0810*/  NOP ;  /* 0x0000000000007918 */ /* 0x000fe20000000000 */
[----:B----4-:R-:W-:-:S13]  /*0820*/  ISETP.NE.AND P0, PT, R0, 0x3, PT ;  /* 0x000000030000780c */ /* 0x010fda0003f05270 */
[----:B------:R-:W-:Y:S05]  /*0830*/  @P0 BRA `(.L_x_11) ;  /* 0x0000000000300947 */ /* 0x000fea0003800000 */
[----:B------:R-:W4:Y:S01]  /*0840*/  S2UR UR5, SR_CgaCtaId ;  /* 0x00000000000579c3 */ /* 0x000f220000008800 */
[----:B--23--:R-:W-:Y:S01]  /*0850*/  UMOV UR6, 0x400 ;  /* 0x0000040000067882 */ /* 0x00cfe20000000000 */
[----:B------:R-:W-:Y:S01]  /*0860*/  UMOV UR4, 0x20 ;  /* 0x0000002000047882 */ /* 0x000fe20000000000 */
[----:B------:R-:W-:Y:S01]  /*0870*/  ELECT P0, URZ, PT ;  /* 0x0000000000ff782f */ /* 0x000fe20003800000 */
[----:B----4-:R-:W-:Y:S02]  /*0880*/  ULEA UR6, UR5, UR6, 0x18 ;  /* 0x0000000605067291 */ /* 0x010fe4000f8ec0ff */
[----:B------:R-:W-:-:S04]  /*0890*/  UIADD3 UR4, UPT, UPT, -UR4, 0x100000, URZ ;  /* 0x0010000004047890 */ /* 0x000fc8000fffe1ff */
[----:B------:R-:W-:Y:S02]  /*08a0*/  USHF.L.U32 UR5, UR4, 0xb, URZ ;  /* 0x0000000b04057899 */ /* 0x000fe400080006ff */
[----:B------:R-:W-:Y:S01]  /*08b0*/  USHF.L.U32 UR4, UR4, 0x1, URZ ;  /* 0x0000000104047899 */ /* 0x000fe200080006ff */
[----:B------:R-:W2:Y:S11]  /*08c0*/  FENCE.VIEW.ASYNC.S ;  /* 0x00000000000073c6 */ /* 0x000eb60000000000 */
[----:B--2---:R4:W2:Y:S01]  /*08d0*/  SYNCS.EXCH.64 URZ, [UR6+0x40], UR4 ;  /* 0x0000400406ff75b2 */ /* 0x0048a20008000100 */
[----:B------:R4:W3:Y:S02]  /*08e0*/  SYNCS.EXCH.64 URZ, [UR6+0x48], UR4 ;  /* 0x0000480406ff75b2 */ /* 0x0008e40008000100 */
[----:B----4-:R-:W-:Y:S01]  /*08f0*/  NOP ;  /* 0x0000000000007918 */ /* 0x010fe20000000000 */
.L_x_11:
[----:B------:R-:W4:Y:S01]  /*0900*/  SHFL.IDX PT, R0, R81, RZ, 0x1f ;  /* 0x00001fff51007589 */ /* 0x000f2200000e0000 */
[----:B------:R-:W-:Y:S01]  /*0910*/  NOP ;  /* 0x0000000000007918 */ /* 0x000fe20000000000 */
[----:B----4-:R-:W-:-:S13]  /*0920*/  ISETP.NE.AND P0, PT, R0, 0x4, PT ;  /* 0x000000040000780c */ /* 0x010fda0003f05270 */
[----:B------:R-:W-:Y:S05]  /*0930*/  @P0 BRA `(.L_x_12) ;  /* 0x00000000004c0947 */ /* 0x000fea0003800000 */
[----:B------:R-:W4:Y:S01]  /*0940*/  S2UR UR5, SR_CgaCtaId ;  /* 0x00000000000579c3 */ /* 0x000f220000008800 */
[----:B--23--:R-:W-:Y:S01]  /*0950*/  UMOV UR4, 0x3a0 ;  /* 0x000003a000047882 */ /* 0x00cfe20000000000 */
[----:B------:R-:W-:Y:S01]  /*0960*/  UMOV UR6, 0x400 ;  /* 0x0000040000067882 */ /* 0x000fe20000000000 */
[----:B------:R-:W-:Y:S01]  /*0970*/  USEL UR4, UR4, 0x320, UP3 ;  /* 0x0000032004047887 */ /* 0x000fe20009800000 */
[----:B------:R-:W-:Y:S01]  /*0980*/  UMOV UR8, 0x1 ;  /* 0x0000000100087882 */ /* 0x000fe20000000000 */
[----:B------:R-:W-:Y:S01]  /*0990*/  ELECT P0, URZ, PT ;  /* 0x0000000000ff782f */ /* 0x000fe20003800000 */
[----:B------:R-:W-:-:S04]  /*09a0*/  UIADD3 UR8, UPT, UPT, -UR8, 0x100000, URZ ;  /* 0x0010000008087890 */ /* 0x000fc8000fffe1ff */
[----:B------:R-:W-:Y:S02]  /*09b0*/  USHF.L.U32 UR9, UR8, 0xb, URZ ;  /* 0x0000000b08097899 */ /* 0x000fe400080006ff */
[----:B------:R-:W-:Y:S02]  /*09c0*/  USHF.L.U32 UR8, UR8, 0x1, URZ ;  /* 0x0000000108087899 */ /* 0x000fe400080006ff */
[----:B----4-:R-:W-:Y:S02]  /*09d0*/  ULEA UR6, UR5, UR6, 0x18 ;  /* 0x0000000605067291 */ /* 0x010fe4000f8ec0ff */
[----:B------:R-:W-:-:S04]  /*09e0*/  UIADD3 UR4, UPT, UPT, -UR4, 0x100000, URZ ;  /* 0x0010000004047890 */ /* 0x000fc8000fffe1ff */
[----:B------:R-:W-:Y:S02]  /*09f0*/  USHF.L.U32 UR5, UR4, 0xb, URZ ;  /* 0x0000000b04057899 */ /* 0x000fe400080006ff */
[----:B------:R-:W-:Y:S01]  /*0a00*/  USHF.L.U32 UR4, UR4, 0x1, URZ ;  /* 0x0000000104047899 */ /* 0x000fe200080006ff */
[----:B------:R-:W2:Y:S03]  /*0a10*/  FENCE.VIEW.ASYNC.S ;  /* 0x00000000000073c6 */ /* 0x000ea60000000000 */
[----:B--2---:R4:W2:Y:S08]  /*0a20*/  SYNCS.EXCH.64 URZ, [UR6+0x50], UR8 ;  /* 0x0000500806ff75b2 */ /* 0x0048b00008000100 */
[----:B------:R4:W3:Y:S01]  /*0a30*/  SYNCS.EXCH.64 URZ, [UR6+0x60], UR4 ;  /* 0x0000600406ff75b2 */ /* 0x0008e20008000100 */
[----:B------:R4:W1:Y:S01]  /*0a40*/  SYNCS.EXCH.64 URZ, [UR6+0x58], UR8 ;  /* 0x0000580806ff75b2 */ /* 0x0008620008000100 */
[----:B------:R4:W1:Y:S02]  /*0a50*/  SYNCS.EXCH.64 URZ, [UR6+0x68], UR4 ;  /* 0x0000680406ff75b2 */ /* 0x0008640008000100 */
[----:B----4-:R-:W-:Y:S01]  /*0a60*/  NOP ;  /* 0x0000000000007918 */ /* 0x010fe20000000000 */
.L_x_12:
[----:B------:R-:W4:Y:S01]  /*0a70*/  SHFL.IDX PT, R0, R81, RZ, 0x1f ;  /* 0x00001fff51007589 */ /* 0x000f2200000e0000 */
[----:B------:R-:W-:Y:S01]  /*0a80*/  NOP ;  /* 0x0000000000007918 */ /* 0x000fe20000000000 */
[----:B----4-:R-:W-:-:S13]  /*0a90*/  ISETP.NE.AND P0, PT, R0, 0x5, PT ;  /* 0x000000050000780c */ /* 0x010fda0003f05270 */
[----:B------:R-:W-:Y:S05]  /*0aa0*/  @P0 BRA `(.L_x_13) ;  /* 0x0000000000580947 */ /* 0x000fea0003800000 */
[----:B------:R-:W4:Y:S01]  /*0ab0*/  S2UR UR5, SR_CgaCtaId ;  /* 0x00000000000579c3 */ /* 0x000f220000008800 */
[----:B--23--:R-:W-:Y:S01]  /*0ac0*/  UMOV UR4, 0x400 ;  /* 0x0000040000047882 */ /* 0x00cfe20000000000 */
        /* <DEDUP_REMOVED lines=9> */
[----:B----4-:R-:W-:Y:S01]  /*0b60*/  ULEA UR4, UR5, UR4, 0x18 ;  /* 0x0000000405047291 */ /* 0x010fe2000f8ec0ff */
[----:B------:R-:W2:Y:S11]  /*0b70*/  FENCE.VIEW.ASYNC.S ;  /* 0x00000000000073c6 */ /* 0x000eb60000000000 */
[----:B--2---:R4:W2:Y:S01]  /*0b80*/  SYNCS.EXCH.64 URZ, [UR4+0x70], UR6 ;  /* 0x0000700604ff75b2 */ /* 0x0048a20008000100 */
[----:B------:R4:W3:Y:S01]  /*0b90*/  SYNCS.EXCH.64 URZ, [UR4+0x90], UR8 ;  /* 0x0000900804ff75b2 */ /* 0x0008e20008000100 */
[----:B------:R4:W1:Y:S01]  /*0ba0*/  SYNCS.EXCH.64 URZ, [UR4+0x78], UR6 ;  /* 0x0000780604ff75b2 */ /* 0x0008620008000100 */
[----:B------:R4:W1:Y:S01]  /*0bb0*/  SYNCS.EXCH.64 URZ, [UR4+0x98], UR8 ;  /* 0x0000980804ff75b2 */ /* 0x0008620008000100 */
[----:B------:R4:W1:Y:S01]  /*0bc0*/  SYNCS.EXCH.64 URZ, [UR4+0x80], UR6 ;  /* 0x0000800604ff75b2 */ /* 0x0008620008000100 */
[----:B------:R4:W1:Y:S01]  /*0bd0*/  SYNCS.EXCH.64 URZ, [UR4+0xa0], UR8 ;  /* 0x0000a00804ff75b2 */ /* 0x0008620008000100 */
[----:B------:R4:W1:Y:S01]  /*0be0*/  SYNCS.EXCH.64 URZ, [UR4+0x88], UR6 ;  /* 0x0000880604ff75b2 */ /* 0x0008620008000100 */
[----:B------:R4:W1:Y:S02]  /*0bf0*/  SYNCS.EXCH.64 URZ, [UR4+0xa8], UR8 ;  /* 0x0000a80804ff75b2 */ /* 0x0008640008000100 */
[----:B----4-:R-:W-:Y:S01]  /*0c00*/  NOP ;  /* 0x0000000000007918 */ /* 0x010fe20000000000 */
.L_x_13:
[----:B------:R-:W4:Y:S01]  /*0c10*/  SHFL.IDX PT, R0, R81, RZ, 0x1f ;  /* 0x00001fff51007589 */ /* 0x000f2200000e0000 */
[----:B------:R-:W-:Y:S01]  /*0c20*/  ISETP.NE.OR P1, PT, RZ, UR13, !P1 ;  /* 0x0000000dff007c0c */ /* 0x000fe2000cf25670 */
[----:B------:R-:W-:Y:S01]  /*0c30*/  NOP ;  /* 0x0000000000007918 */ /* 0x000fe20000000000 */
[----:B----4-:R-:W-:-:S13]  /*0c40*/  ISETP.NE.AND P0, PT, R0, 0x3, PT ;  /* 0x000000030000780c */ /* 0x010fda0003f05270 */
[----:B------:R-:W-:Y:S05]  /*0c50*/  @P0 BRA `(.L_x_14) ;  /* 0x0000000000380947 */ /* 0x000fea0003800000 */
[----:B------:R-:W4:Y:S01]  /*0c60*/  S2UR UR5, SR_CgaCtaId ;  /* 0x00000000000579c3 */ /* 0x000f220000008800 */
[----:B--23--:R-:W-:Y:S01]  /*0c70*/  UMOV UR4, 0x400 ;  /* 0x0000040000047882 */ /* 0x00cfe20000000000 */
[----:B------:R-:W-:Y:S01]  /*0c80*/  UMOV UR6, 0x20 ;  /* 0x0000002000067882 */ /* 0x000fe20000000000 */
[----:B------:R-:W-:Y:S01]  /*0c90*/  ELECT P0, URZ, PT ;  /* 0x0000000000ff782f */ /* 0x000fe20003800000 */
[----:B------:R-:W-:-:S04]  /*0ca0*/  UIADD3 UR6, UPT, UPT, -UR6, 0x100000, URZ ;  /* 0x0010000006067890 */ /* 0x000fc8000fffe1ff */
[----:B------:R-:W-:Y:S02]  /*0cb0*/  USHF.L.U32 UR7, UR6, 0xb, URZ ;  /* 0x0000000b06077899 */ /* 0x000fe400080006ff */
[----:B------:R-:W-:Y:S02]  /*0cc0*/  USHF.L.U32 UR6, UR6, 0x1, URZ ;  /* 0x0000000106067899 */ /* 0x000fe400080006ff */
[----:B----4-:R-:W-:Y:S01]  /*0cd0*/  ULEA UR4, UR5, UR4, 0x18 ;  /* 0x0000000405047291 */ /* 0x010fe2000f8ec0ff */
[----:B------:R-:W2:Y:S11]  /*0ce0*/  FENCE.VIEW.ASYNC.S ;  /* 0x00000000000073c6 */ /* 0x000eb60000000000 */
[----:B--2---:R4:W2:Y:S01]  /*0cf0*/  SYNCS.EXCH.64 URZ, [UR4+0xb0], UR6 ;  /* 0x0000b00604ff75b2 */ /* 0x0048a20008000100 */
[----:B------:R4:W3:Y:S01]  /*0d00*/  SYNCS.EXCH.64 URZ, [UR4+0xc0], UR6 ;  /* 0x0000c00604ff75b2 */ /* 0x0008e20008000100 */
[----:B------:R4:W1:Y:S01]  /*0d10*/  SYNCS.EXCH.64 URZ, [UR4+0xb8], UR6 ;  /* 0x0000b80604ff75b2 */ /* 0x0008620008000100 */
[----:B------:R4:W1:Y:S02]  /*0d20*/  SYNCS.EXCH.64 URZ, [UR4+0xc8], UR6 ;  /* 0x0000c80604ff75b2 */ /* 0x0008640008000100 */
[----:B----4-:R-:W-:Y:S01]  /*0d30*/  NOP ;  /* 0x0000000000007918 */ /* 0x010fe20000000000 */
.L_x_14:
[----:B--23--:R-:W2:Y:S01]  /*0d40*/  S2UR UR7, SR_CgaCtaId ;  /* 0x00000000000779c3 */ /* 0x00cea20000008800 */
[----:B------:R-:W-:Y:S01]  /*0d50*/  VOTEU.ALL UP0, P1 ;  /* 0x0000000000ff7886 */ /* 0x000fe20000800000 */
[----:B------:R-:W-:Y:S01]  /*0d60*/  UMOV UR4, 0x20 ;  /* 0x0000002000047882 */ /* 0x000fe20000000000 */
[----:B------:R-:W-:Y:S01]  /*0d70*/  NOP ;  /* 0x0000000000007918 */ /* 0x000fe20000000000 */
[----:B------:R-:W-:Y:S01]  /*0d80*/  LOP3.LUT R0, R69, 0x1f, RZ, 0xc0, !PT ;  /* 0x0000001f45007812 */ /* 0x000fe200078ec0ff */
[----:B------:R-:W-:Y:S01]  /*0d90*/  UISETP.NE.AND UP4, UPT, UR13, URZ, UPT ;  /* 0x000000ff0d00728c */ /* 0x000fe2000bf85270 */
[----:B------:R-:W-:Y:S01]  /*0da0*/  @!UP0 UMOV UR6, 0x400 ;  /* 0x0000040000068882 */ /* 0x000fe20000000000 */
[----:B------:R-:W-:-:S04]  /*0db0*/  @!UP0 UIADD3 UR4, UPT, UPT, -UR4, 0x100000, URZ ;  /* 0x0010000004048890 */ /* 0x000fc8000fffe1ff */
[----:B------:R-:W-:Y:S02]  /*0dc0*/  @!UP0 USHF.L.U32 UR5, UR4, 0xb, URZ ;  /* 0x0000000b04058899 */ /* 0x000fe400080006ff */
[----:B------:R-:W-:Y:S02]  /*0dd0*/  @!UP0 USHF.L.U32 UR4, UR4, 0x1, URZ ;  /* 0x0000000104048899 */ /* 0x000fe400080006ff */
[----:B--2---:R-:W-:Y:S01]  /*0de0*/  @!UP0 ULEA UR6, UR7, UR6, 0x18 ;  /* 0x0000000607068291 */ /* 0x004fe2000f8ec0ff */
[----:B------:R-:W2:Y:S01]  /*0df0*/  LDCU UR7, c[0x0][0x36c] ;  /* 0x00006d80ff0777ac */ /* 0x000ea20008000800 */
[----:B------:R-:W-:Y:S01]  /*0e00*/  VOTEU.ALL UP0, P1 ;  /* 0x0000000000ff7886 */ /* 0x000fe20000800000 */
[----:B------:R-:W3:Y:S09]  /*0e10*/  FENCE.VIEW.ASYNC.S ;  /* 0x00000000000073c6 */ /* 0x000ef20000000000 */
[----:B---3--:R3:W4:Y:S01]  /*0e20*/  @!UP0 SYNCS.EXCH.64 URZ, [UR6+0xd0], UR4 ;  /* 0x0000d00406ff85b2 */ /* 0x0087220008000100 */
[----:B--2---:R-:W-:-:S09]  /*0e30*/  UISETP.EQ.U32.AND UP5, UPT, UR7, 0x1, UPT ;  /* 0x000000010700788c */ /* 0x004fd2000bfa2070 */
[----:B---3--:R-:W-:Y:S05]  /*0e40*/  BRA.U !UP5, `(.L_x_15) ;  /* 0x000000010d087547 */ /* 0x008fea000b800000 */
[----:B-1--4-:R-:W-:Y:S01]  /*0e50*/  UCGABAR_ARV ;  /* 0x00000000000079c7 */ /* 0x012fe20008000000 */
[----:B------:R-:W-:Y:S05]  /*0e60*/  BRA `(.L_x_16) ;  /* 0x0000000000047947 */ /* 0x000fea0003800000 */
.L_x_15:
[----:B-1--4-:R-:W-:Y:S01]  /*0e70*/  NOP ;  /* 0x0000000000007918 */ /* 0x012fe20000000000 */
.L_x_16:
[----:B------:R-:W1:Y:S01]  /*0e80*/  S2UR UR19, SR_CTAID.X ;  /* 0x00000000001379c3 */ /* 0x000e620000002500 */
[----:B------:R-:W-:-:S05]  /*0e90*/  CS2R.32 R3, SR_CgaSize ;  /* 0x0000000000037805 */ /* 0x000fca0000008a00 */
[----:B------:R-:W-:-:S05]  /*0ea0*/  IMAD R3, R3, -0xa0, RZ ;  /* 0xffffff6003037824 */ /* 0x000fca00078e02ff */
[----:B------:R-:W-:-:S14]  /*0eb0*/  R2UR UR5, R3 ;  /* 0x00000000030572ca */ /* 0x000fdc00000e0000 */
[----:B------:R-:W2:Y:S01]  /*0ec0*/  LDCU UR5, c[0x0][UR5+0x2b0] ;  /* 0x00005600050577ac */ /* 0x000ea20008000800 */
[----:B------:R-:W-:-:S05]  /*0ed0*/  CS2R.32 R3, SR_CgaSize ;  /* 0x0000000000037805 */ /* 0x000fca0000008a00 */
[----:B------:R-:W-:-:S05]  /*0ee0*/  IMAD R3, R3, -0xa0, RZ ;  /* 0xffffff6003037824 */ /* 0x000fca00078e02ff */
[----:B------:R-:W-:-:S14]  /*0ef0*/  R2UR UR4, R3 ;  /* 0x00000000030472ca */ /* 0x000fdc00000e0000 */
[----:B------:R-:W3:Y:S01]  /*0f00*/  LDCU UR4, c[0x0][UR4+0x2b4] ;  /* 0x00005680040477ac */ /* 0x000ee20008000800 */
[----:B------:R-:W4:Y:S01]  /*0f10*/  S2UR UR7, SR_CTAID.Y ;  /* 0x00000000000779c3 */ /* 0x000f220000002600 */
[----:B------:R-:W3:Y:S01]  /*0f20*/  LDCU UR18, c[0x0][0xb24] ;  /* 0x00016480ff1277ac */ /* 0x000ee20008000800 */
[----:B------:R-:W-:-:S05]  /*0f30*/  CS2R.32 R3, SR_CgaSize ;  /* 0x0000000000037805 */ /* 0x000fca0000008a00 */
[----:B------:R-:W-:-:S05]  /*0f40*/  IMAD R3, R3, -0xa0, RZ ;  /* 0xffffff6003037824 */ /* 0x000fca00078e02ff */
[----:B------:R-:W-:-:S14]  /*0f50*/  R2UR UR58, R3 ;  /* 0x00000000033a72ca */ /* 0x000fdc00000e0000 */
[----:B------:R-:W3:Y:S01]  /*0f60*/  LDCU UR58, c[0x0][UR58+0x2a0] ;  /* 0x000054003a3a77ac */ /* 0x000ee20008000800 */
[----:B------:R-:W3:Y:S01]  /*0f70*/  S2UR UR8, SR_CgaCtaId ;  /* 0x00000000000879c3 */ /* 0x000ee20000008800 */
[----:B------:R-:W-:-:S05]  /*0f80*/  CS2R.32 R3, SR_CgaSize ;  /* 0x0000000000037805 */ /* 0x000fca0000008a00 */
[----:B------:R-:W-:-:S05]  /*0f90*/  IMAD R3, R3, -0xa0, RZ ;  /* 0xffffff6003037824 */ /* 0x000fca00078e02ff */
[----:B------:R-:W-:-:S14]  /*0fa0*/  R2UR UR55, R3 ;  /* 0x00000000033772ca */ /* 0x000fdc00000e0000 */
[----:B------:R-:W3:Y:S01]  /*0fb0*/  LDCU UR55, c[0x0][UR55+0x2a4] ;  /* 0x00005480373777ac */ /* 0x000ee20008000800 */
[----:B------:R-:W-:Y:S01]  /*0fc0*/  UISETP.GT.U32.AND UP0, UPT, UR27, 0xffff, UPT ;  /* 0x0000ffff1b00788c */ /* 0x000fe2000bf04070 */
[----:B------:R-:W-:Y:S01]  /*0fd0*/  UMOV UR30, 0x5 ;  /* 0x00000005001e7882 */ /* 0x000fe20000000000 */
[----:B-1----:R-:W-:Y:S01]  /*0fe0*/  I2FP.F32.U32 R3, UR19 ;  /* 0x0000001300037c45 */ /* 0x002fe20008201000 */
[----:B------:R-:W1:Y:S01]  /*0ff0*/  S2UR UR36, SR_CTAID.Z ;  /* 0x00000000002479c3 */ /* 0x000e620000002700 */
[----:B------:R-:W1:Y:S03]  /*1000*/  LDCU UR40, c[0x0][0xb24] ;  /* 0x00016480ff2877ac */ /* 0x000e660008000800 */
[----:B--2---:R-:W-:Y:S01]  /*1010*/  FMUL R3, R3, UR5 ;  /* 0x0000000503037c20 */ /* 0x004fe20008400000 */
[----:B------:R-:W-:Y:S01]  /*1020*/  USEL UR5, UR27, 0xffff, !UP0 ;  /* 0x0000ffff1b057887 */ /* 0x000fe2000c000000 */
[----:B----4-:R-:W-:Y:S01]  /*1030*/  I2FP.F32.U32 R2, UR7 ;  /* 0x0000000700027c45 */ /* 0x010fe20008201000 */
[----:B------:R-:W2:Y:S03]  /*1040*/  LDCU UR26, c[0x0][0xb30] ;  /* 0x00016600ff1a77ac */ /* 0x000ea60008000800 */
[----:B------:R-:W4:Y:S01]  /*1050*/  F2I.U32.TRUNC.NTZ R3, R3 ;  /* 0x0000000300037305 */ /* 0x000f22000020f000 */
[----:B---3--:R-:W-:Y:S01]  /*1060*/  FMUL R2, R2, UR4 ;  /* 0x0000000402027c20 */ /* 0x008fe20008400000 */
[----:B------:R-:W-:-:S02]  /*1070*/  ULOP3.LUT UR24, UR5, 0xffff, URZ, 0xc0, !UPT ;  /* 0x0000ffff05187892 */ /* 0x000fc4000f8ec0ff */
[----:B------:R-:W-:Y:S02]  /*1080*/  USHF.L.U32 UR28, UR8, 0x9, URZ ;  /* 0x00000009081c7899 */ /* 0x000fe400080006ff */
[----:B------:R-:W-:Y:S02]  /*1090*/  UISETP.GE.AND UP2, UPT, UR18, 0x1, UPT ;  /* 0x000000011200788c */ /* 0x000fe4000bf46270 */
[----:B------:R-:W3:Y:S01]  /*10a0*/  F2I.U32.TRUNC.NTZ R2, R2 ;  /* 0x0000000200027305 */ /* 0x000ee2000020f000 */
[----:B------:R-:W-:Y:S01]  /*10b0*/  UMOV UR45, UR7 ;  /* 0x00000007002d7c82 */ /* 0x000fe20008000000 */
[----:B------:R-:W-:Y:S01]  /*10c0*/  UMOV UR46, UR19 ;  /* 0x00000013002e7c82 */ /* 0x000fe20008000000 */
[----:B----4-:R-:W-:Y:S02]  /*10d0*/  R2UR UR4, R3 ;  /* 0x00000000030472ca */ /* 0x010fe400000e0000 */
[----:B------:R-:W-:Y:S02]  /*10e0*/  PRMT R3, RZ, 0x7610, R3 ;  /* 0x00007610ff037816 */ /* 0x000fe40000000003 */
[----:B---3--:R-:W-:-:S02]  /*10f0*/  R2UR UR6, R2 ;  /* 0x00000000020672ca */ /* 0x008fc400000e0000 */
[----:B------:R-:W-:-:S07]  /*1100*/  PRMT R2, RZ, 0x7610, R2 ;  /* 0x00007610ff027816 */ /* 0x000fce0000000002 */
[----:B------:R-:W-:-:S04]  /*1110*/  UIADD3 UR5, UPT, UPT, -UR4, URZ, URZ ;  /* 0x000000ff04057290 */ /* 0x000fc8000fffe1ff */
[----:B------:R-:W-:Y:S02]  /*1120*/  UIMAD UR58, UR58, UR5, UR19 ;  /* 0x000000053a3a72a4 */ /* 0x000fe4000f8e0213 */
[----:B------:R-:W-:-:S04]  /*1130*/  UIADD3 UR4, UPT, UPT, -UR6, URZ, URZ ;  /* 0x000000ff06047290 */ /* 0x000fc8000fffe1ff */
[----:B------:R-:W-:Y:S01]  /*1140*/  UIMAD UR55, UR55, UR4, UR7 ;  /* 0x00000004373772a4 */ /* 0x000fe2000f8e0207 */
[----:B-12---:R-:W-:Y:S11]  /*1150*/  BRA.U UP4, `(.L_x_17) ;  /* 0x00000001043c7547 */ /* 0x006ff6000b800000 */
[----:B------:R-:W-:Y:S02]  /*1160*/  UISETP.GT.U32.AND UP0, UPT, UR58, 0x1, UPT ;  /* 0x000000013a00788c */ /* 0x000fe4000bf04070 */
[----:B------:R-:W-:Y:S02]  /*1170*/  ULOP3.LUT UR4, UR58, 0xfffffffe, URZ, 0xc0, !UPT ;  /* 0xfffffffe3a047892 */ /* 0x000fe4000f8ec0ff */
[----:B------:R-:W-:Y:S02]  /*1180*/  UISETP.NE.AND UP1, UPT, UR55, URZ, UP0 ;  /* 0x000000ff3700728c */ /* 0x000fe40008725270 */
[----:B------:R-:W-:Y:S02]  /*1190*/  UISETP.NE.AND UP0, UPT, UR55, 0x1, UP0 ;  /* 0x000000013700788c */ /* 0x000fe40008705270 */
[----:B------:R-:W-:Y:S02]  /*11a0*/  USEL UR7, URZ, 0x1, UP1 ;  /* 0x00000001ff077887 */ /* 0x000fe40008800000 */
[----:B------:R-:W-:-:S02]  /*11b0*/  USEL UR6, URZ, 0x4, UP0 ;  /* 0x00000004ff067887 */ /* 0x000fc40008000000 */
[----:B------:R-:W-:Y:S02]  /*11c0*/  USEL UR5, URZ, 0x2, UP1 ;  /* 0x00000002ff057887 */ /* 0x000fe40008800000 */
[----:B------:R-:W-:Y:S02]  /*11d0*/  ULEA UR4, UR55, UR4, 0x1 ;  /* 0x0000000437047291 */ /* 0x000fe4000f8e08ff */
[----:B------:R-:W-:Y:S02]  /*11e0*/  USEL UR8, URZ, 0x8, UP0 ;  /* 0x00000008ff087887 */ /* 0x000fe40008000000 */
[----:B------:R-:W-:-:S03]  /*11f0*/  UIADD3 UR5, UPT, UPT, UR5, UR6, UR7 ;  /* 0x0000000605057290 */ /* 0x000fc6000fffe007 */
[----:B------:R-:W-:Y:S01]  /*1200*/  UMOV UR6, 0x3 ;  /* 0x0000000300067882 */ /* 0x000fe20000000000 */
[----:B------:R-:W-:Y:S02]  /*1210*/  UIADD3 UR5, UPT, UPT, UR5, UR8, URZ ;  /* 0x0000000805057290 */ /* 0x000fe4000fffe0ff */
[----:B------:R-:W-:-:S04]  /*1220*/  USHF.L.U32 UR4, UR6, UR4, URZ ;  /* 0x0000000406047299 */ /* 0x000fc800080006ff */
[----:B------:R-:W-:Y:S02]  /*1230*/  MOV R3, UR5 ;  /* 0x0000000500037c02 */ /* 0x000fe40008000f00 */
[----:B------:R-:W-:Y:S02]  /*1240*/  MOV R2, UR4 ;  /* 0x0000000400027c02 */ /* 0x000fe40008000f00 */
.L_x_17:
[----:B------:R-:W-:Y:S05]  /*1250*/  BRA.U !UP2, `(.L_x_18) ;  /* 0x000000010ad07547 */ /* 0x000fea000b800000 */
[----:B------:R-:W1:Y:S01]  /*1260*/  LDCU.128 UR20, c[0x0][0xb10] ;  /* 0x00016200ff1477ac */ /* 0x000e620008000c00 */
[----:B------:R-:W2:Y:S01]  /*1270*/  LDCU UR12, c[0x0][0x370] ;  /* 0x00006e00ff0c77ac */ /* 0x000ea20008000800 */
[----:B------:R-:W3:Y:S01]  /*1280*/  LDCU UR5, c[0x0][0x374] ;  /* 0x00006e80ff0577ac */ /* 0x000ee20008000800 */
[----:B------:R-:W4:Y:S01]  /*1290*/  LDCU UR25, c[0x0][0xb0c] ;  /* 0x00016180ff1977ac */ /* 0x000f220008000800 */
[----:B------:R-:W4:Y:S01]  /*12a0*/  LDCU UR4, c[0x0][0xb20] ;  /* 0x00016400ff0477ac */ /* 0x000f220008000800 */
[----:B------:R-:W4:Y:S01]  /*12b0*/  LDCU.64 UR16, c[0x0][0xb28] ;  /* 0x00016500ff1077ac */ /* 0x000f220008000a00 */
[----:B-1----:R-:W-:Y:S02]  /*12c0*/  UISETP.NE.AND UP0, UPT, UR22, 0x1, UPT ;  /* 0x000000011600788c */ /* 0x002fe4000bf05270 */
[----:B---3--:R-:W-:Y:S02]  /*12d0*/  UIMAD.WIDE.U32 UR6, UR5, UR23, URZ ;  /* 0x00000017050672a5 */ /* 0x008fe4000f8e00ff */
[----:B--2---:R-:W-:-:S02]  /*12e0*/  UIMAD.WIDE.U32 UR8, UR12, UR20, URZ ;  /* 0x000000140c0872a5 */ /* 0x004fc4000f8e00ff */
[----:B----4-:R-:W-:Y:S02]  /*12f0*/  UISETP.NE.AND UP1, UPT, UR25, 0x1, UPT ;  /* 0x000000011900788c */ /* 0x010fe4000bf25270 */
[----:B------:R-:W-:Y:S01]  /*1300*/  UISETP.NE.AND UP2, UPT, UR18, 0x1, UPT ;  /* 0x000000011200788c */ /* 0x000fe2000bf45270 */
[----:B------:R-:W-:Y:S02]  /*1310*/  UMOV UR6, UR7 ;  /* 0x0000000700067c82 */ /* 0x000fe40008000000 */
[----:B------:R-:W-:Y:S01]  /*1320*/  UMOV UR8, UR9 ;  /* 0x0000000900087c82 */ /* 0x000fe20008000000 */
[----:B------:R-:W-:Y:S02]  /*1330*/  @UP0 USHF.R.U32.HI UR5, URZ, UR4, UR6 ;  /* 0x00000004ff050299 */ /* 0x000fe40008011606 */
[----:B------:R-:W-:Y:S02]  /*1340*/  UIMAD.WIDE.U32 UR14, UR45, UR23, URZ ;  /* 0x000000172d0e72a5 */ /* 0x000fe4000f8e00ff */
[----:B------:R-:W-:-:S02]  /*1350*/  UIMAD.WIDE.U32 UR6, UR5, UR16, URZ ;  /* 0x00000010050672a5 */ /* 0x000fc4000f8e00ff */
[----:B------:R-:W-:Y:S02]  /*1360*/  @UP1 USHF.R.U32.HI UR12, URZ, UR21, UR8 ;  /* 0x00000015ff0c1299 */ /* 0x000fe40008011608 */
[----:B------:R-:W-:Y:S02]  /*1370*/  UIMAD.WIDE.U32 UR10, UR19, UR20, URZ ;  /* 0x00000014130a72a5 */ /* 0x000fe4000f8e00ff */
[----:B------:R-:W-:Y:S01]  /*1380*/  UIMAD.WIDE.U32 UR8, UR12, UR16, URZ ;  /* 0x000000100c0872a5 */ /* 0x000fe2000f8e00ff */
[----:B------:R-:W-:Y:S01]  /*1390*/  UMOV UR14, UR15 ;  /* 0x0000000f000e7c82 */ /* 0x000fe20008000000 */
[----:B------:R-:W-:Y:S01]  /*13a0*/  UMOV UR6, UR7 ;  /* 0x0000000700067c82 */ /* 0x000fe20008000000 */
[----:B------:R-:W-:Y:S02]  /*13b0*/  USHF.R.U32.HI UR14, URZ, UR4, UR14 ;  /* 0x00000004ff0e7299 */ /* 0x000fe4000801160e */
[----:B------:R-:W-:Y:S01]  /*13c0*/  @UP2 USHF.R.U32.HI UR5, URZ, UR17, UR6 ;  /* 0x00000011ff052299 */ /* 0x000fe20008011606 */
[----:B------:R-:W-:-:S02]  /*13d0*/  UMOV UR10, UR11 ;  /* 0x0000000b000a7c82 */ /* 0x000fc40008000000 */
[----:B------:R-:W-:Y:S01]  /*13e0*/  UMOV UR6, UR9 ;  /* 0x0000000900067c82 */ /* 0x000fe20008000000 */
[----:B------:R-:W-:Y:S02]  /*13f0*/  USHF.R.U32.HI UR10, URZ, UR21, UR10 ;  /* 0x00000015ff0a7299 */ /* 0x000fe4000801160a */
[----:B------:R-:W-:Y:S02]  /*1400*/  @UP2 USHF.R.U32.HI UR12, URZ, UR17, UR6 ;  /* 0x00000011ff0c2299 */ /* 0x000fe40008011606 */
[----:B------:R-:W-:Y:S02]  /*1410*/  USEL UR4, UR45, UR14, !UP0 ;  /* 0x0000000e2d047287 */ /* 0x000fe4000c000000 */
[----:B------:R-:W-:Y:S02]  /*1420*/  UIMAD UR6, UR5, UR18, URZ ;  /* 0x00000012050672a4 */ /* 0x000fe4000f8e02ff */
[----:B------:R-:W-:Y:S02]  /*1430*/  USEL UR5, UR19, UR10, !UP1 ;  /* 0x0000000a13057287 */ /* 0x000fe4000c800000 */
[----:B------:R-:W-:-:S02]  /*1440*/  UIMAD UR8, UR12, UR18, URZ ;  /* 0x000000120c0872a4 */ /* 0x000fc4000f8e02ff */
[----:B------:R-:W-:Y:S02]  /*1450*/  UISETP.GE.AND UP0, UPT, UR4, UR6, UPT ;  /* 0x000000060400728c */ /* 0x000fe4000bf06270 */
[----:B------:R-:W-:Y:S02]  /*1460*/  UIMAD.WIDE.U32 UR6, UR4, UR16, URZ ;  /* 0x00000010040672a5 */ /* 0x000fe4000f8e00ff */
[----:B------:R-:W-:Y:S02]  /*1470*/  UISETP.GE.OR UP0, UPT, UR5, UR8, UP0 ;  /* 0x000000080500728c */ /* 0x000fe40008706670 */
[----:B------:R-:W-:Y:S02]  /*1480*/  UIMAD.WIDE.U32 UR8, UR5, UR16, URZ ;  /* 0x00000010050872a5 */ /* 0x000fe4000f8e00ff */
[----:B------:R-:W-:Y:S02]  /*1490*/  USHF.R.U32.HI UR7, URZ, UR17, UR7 ;  /* 0x00000011ff077299 */ /* 0x000fe40008011607 */
[----:B------:R-:W-:-:S02]  /*14a0*/  UIADD3 UR10, UPT, UPT, -UR4, URZ, URZ ;  /* 0x000000ff040a7290 */ /* 0x000fc4000fffe1ff */
[----:B------:R-:W-:Y:S02]  /*14b0*/  USEL UR7, UR4, UR7, !UP2 ;  /* 0x0000000704077287 */ /* 0x000fe4000d000000 */
[----:B------:R-:W-:Y:S01]  /*14c0*/  UIADD3 UR46, UPT, UPT, -UR5, URZ, URZ ;  /* 0x000000ff052e7290 */ /* 0x000fe2000fffe1ff */
[----:B------:R-:W-:Y:S01]  /*14d0*/  @!UP0 UMOV UR6, UR9 ;  /* 0x0000000900068c82 */ /* 0x000fe20008000000 */
[----:B------:R-:W-:Y:S02]  /*14e0*/  UIADD3 UR8, UPT, UPT, -UR7, URZ, URZ ;  /* 0x000000ff07087290 */ /* 0x000fe4000fffe1ff */
[----:B------:R-:W-:Y:S02]  /*14f0*/  @!UP0 USHF.R.U32.HI UR6, URZ, UR17, UR6 ;  /* 0x00000011ff068299 */ /* 0x000fe40008011606 */
[----:B------:R-:W-:Y:S02]  /*1500*/  UIMAD UR8, UR18, UR8, UR4 ;  /* 0x00000008120872a4 */ /* 0x000fe4000f8e0204 */
[----:B------:R-:W-:-:S02]  /*1510*/  @!UP0 USEL UR6, UR5, UR6, !UP2 ;  /* 0x0000000605068287 */ /* 0x000fc4000d000000 */
[----:B------:R-:W-:Y:S02]  /*1520*/  UIMAD UR45, UR22, UR10, UR45 ;  /* 0x0000000a162d72a4 */ /* 0x000fe4000f8e022d */
[----:B------:R-:W-:Y:S02]  /*1530*/  @!UP0 UIADD3 UR7, UPT, UPT, UR7, -UR6, URZ ;  /* 0x8000000607078290 */ /* 0x000fe4000fffe0ff */
[----:B------:R-:W-:Y:S02]  /*1540*/  @!UP0 UIMAD UR6, UR8, UR12, UR6 ;  /* 0x0000000c080682a4 */ /* 0x000fe4000f8e0206 */
[----:B------:R-:W-:Y:S02]  /*1550*/  @!UP0 UIMAD UR4, UR7, UR18, UR5 ;  /* 0x00000012070482a4 */ /* 0x000fe4000f8e0205 */
[----:B------:R-:W-:Y:S02]  /*1560*/  UIMAD UR46, UR25, UR46, UR19 ;  /* 0x0000002e192e72a4 */ /* 0x000fe4000f8e0213 */
[----:B------:R-:W-:Y:S01]  /*1570*/  UIMAD UR45, UR4, UR22, UR45 ;  /* 0x00000016042d72a4 */ /* 0x000fe2000f8e022d */
[----:B------:R-:W-:-:S02]  /*1580*/  @!UP0 UMOV UR5, UR6 ;  /* 0x0000000600058c82 */ /* 0x000fc40008000000 */
[----:B------:R-:W-:-:S12]  /*1590*/  UIMAD UR46, UR5, UR25, UR46 ;  /* 0x00000019052e72a4 */ /* 0x000fd8000f8e022e */
.L_x_18:
[----:B------:R-:W-:Y:S02]  /*15a0*/  UISETP.NE.AND UP1, UPT, UR26, 0x1, UPT ;  /* 0x000000011a00788c */ /* 0x000fe4000bf25270 */
[----:B------:R-:W-:Y:S02]  /*15b0*/  UISETP.NE.AND UP0, UPT, UR13, 0x2, UPT ;  /* 0x000000020d00788c */ /* 0x000fe4000bf05270 */
[----:B------:R-:W-:Y:S02]  /*15c0*/  ULOP3.LUT UR28, UR28, 0x400, URZ, 0xc0, !UPT ;  /* 0x000004001c1c7892 */ /* 0x000fe4000f8ec0ff */
[----:B------:R-:W-:-:S03]  /*15d0*/  USHF.L.U32 UR24, UR30, UR24, URZ ;  /* 0x000000181e187299 */ /* 0x000fc600080006ff */
[----:B------:R-:W-:Y:S09]  /*15e0*/  BRA.U UP1, `(.L_x_19) ;  /* 0x0000000101447547 */ /* 0x000ff2000b800000 */
[----:B------:R-:W1:Y:S01]  /*15f0*/  LDCU.128 UR8, c[0x0][0xb10] ;  /* 0x00016200ff0877ac */ /* 0x000e620008000c00 */
[----:B------:R-:W2:Y:S01]  /*1600*/  LDCU UR12, c[0x0][0xb0c] ;  /* 0x00016180ff0c77ac */ /* 0x000ea20008000800 */
[----:B------:R-:W3:Y:S01]  /*1610*/  LDCU UR14, c[0x0][0xb20] ;  /* 0x00016400ff0e77ac */ /* 0x000ee20008000800 */
[----:B-1----:R-:W-:Y:S02]  /*1620*/  UIMAD.WIDE.U32 UR6, UR46, UR8, URZ ;  /* 0x000000082e0672a5 */ /* 0x002fe4000f8e00ff */
[----:B------:R-:W-:Y:S02]  /*1630*/  UIMAD.WIDE.U32 UR4, UR45, UR11, URZ ;  /* 0x0000000b2d0472a5 */ /* 0x000fe4000f8e00ff */
[----:B--2---:R-:W-:Y:S02]  /*1640*/  UISETP.NE.AND UP2, UPT, UR12, 0x1, UPT ;  /* 0x000000010c00788c */ /* 0x004fe4000bf45270 */
[----:B------:R-:W-:Y:S01]  /*1650*/  UISETP.NE.AND UP1, UPT, UR10, 0x1, UPT ;  /* 0x000000010a00788c */ /* 0x000fe2000bf25270 */
[----:B------:R-:W-:-:S02]  /*1660*/  UMOV UR6, UR7 ;  /* 0x0000000700067c82 */ /* 0x000fc40008000000 */
[----:B------:R-:W-:Y:S01]  /*1670*/  UMOV UR4, UR5 ;  /* 0x0000000500047c82 */ /* 0x000fe20008000000 */
[----:B------:R-:W-:Y:S02]  /*1680*/  USHF.R.U32.HI UR6, URZ, UR9, UR6 ;  /* 0x00000009ff067299 */ /* 0x000fe40008011606 */
[----:B---3--:R-:W-:Y:S02]  /*1690*/  USHF.R.U32.HI UR4, URZ, UR14, UR4 ;  /* 0x0000000eff047299 */ /* 0x008fe40008011604 */
[----:B------:R-:W-:Y:S02]  /*16a0*/  USEL UR5, UR46, UR6, !UP2 ;  /* 0x000000062e057287 */ /* 0x000fe4000d000000 */
[----:B------:R-:W-:-:S04]  /*16b0*/  USEL UR4, UR45, UR4, !UP1 ;  /* 0x000000042d047287 */ /* 0x000fc8000c800000 */
[----:B------:R-:W-:Y:S02]  /*16c0*/  UIADD3 UR6, UPT, UPT, -UR4, UR5, URZ ;  /* 0x0000000504067290 */ /* 0x000fe4000fffe1ff */
[----:B------:R-:W-:Y:S02]  /*16d0*/  UIADD3 UR4, UPT, UPT, UR4, -UR5, URZ ;  /* 0x8000000504047290 */ /* 0x000fe4000fffe0ff */
[----:B------:R-:W-:Y:S02]  /*16e0*/  UIMAD UR45, UR6, UR10, UR45 ;  /* 0x0000000a062d72a4 */ /* 0x000fe4000f8e022d */
[----:B------:R-:W-:-:S12]  /*16f0*/  UIMAD UR46, UR4, UR12, UR46 ;  /* 0x0000000c042e72a4 */ /* 0x000fd8000f8e022e */
.L_x_19:
[----:B------:R-:W-:Y:S05]  /*1700*/  BRA.U !UP5, `(.L_x_20) ;  /* 0x000000010d0c7547 */ /* 0x000fea000b800000 */
[----:B------:R-:W-:Y:S01]  /*1710*/  UCGABAR_WAIT ;  /* 0x0000000000007dc7 */ /* 0x000fe20008000000 */
[----:B------:R-:W-:Y:S01]  /*1720*/  CCTL.IVALL ;  /* 0x00000000ff00798f */ /* 0x000fe20002000000 */
[----:B------:R-:W-:Y:S05]  /*1730*/  BRA `(.L_x_21) ;  /* 0x0000000000047947 */ /* 0x000fea0003800000 */
.L_x_20:
[----:B------:R-:W-:Y:S06]  /*1740*/  BAR.SYNC.DEFER_BLOCKING 0x0 ;  /* 0x0000000000007b1d */ /* 0x000fec0000010000 */
.L_x_21:
[----:B------:R-:W-:Y:S05]  /*1750*/  BRA.U UP0, `(.L_x_22) ;  /* 0x0000001100bc7547 */ /* 0x000fea000b800000 */
[----:B------:R-:W1:Y:S01]  /*1760*/  LDCU UR6, c[0x0][0x38c] ;  /* 0x00007180ff0677ac */ /* 0x000e620008000800 */
[----:B------:R-:W2:Y:S01]  /*1770*/  S2UR UR8, SR_CgaCtaId ;  /* 0x00000000000879c3 */ /* 0x000ea20000008800 */
[----:B------:R-:W-:Y:S01]  /*1780*/  PLOP3.LUT P1, PT, PT, PT, UP3, 0x80, 0x8 ;  /* 0x000000000008781c */ /* 0x000fe20003f2f038 */
[----:B------:R-:W-:Y:S01]  /*1790*/  IMAD.MOV.U32 R12, RZ, RZ, 0x1 ;  /* 0x00000001ff0c7424 */ /* 0x000fe200078e00ff */
[----:B------:R-:W-:Y:S01]  /*17a0*/  USHF.L.U32 UR47, UR19, 0x6, URZ ;  /* 0x00000006132f7899 */ /* 0x000fe200080006ff */
[----:B------:R-:W-:Y:S01]  /*17b0*/  ISETP.NE.AND P2, PT, R0, RZ, P3 ;  /* 0x000000ff0000720c */ /* 0x000fe20001f45270 */
[----:B------:R-:W-:Y:S01]  /*17c0*/  UMOV UR7, 0x400 ;  /* 0x0000040000077882 */ /* 0x000fe20000000000 */
[----:B------:R-:W-:Y:S01]  /*17d0*/  UISETP.NE.AND UP1, UPT, UR13, URZ, UPT ;  /* 0x000000ff0d00728c */ /* 0x000fe2000bf25270 */
[----:B------:R-:W-:Y:S01]  /*17e0*/  PLOP3.LUT P1, PT, P1, PT, PT, 0x8, 0x80 ;  /* 0x000000000080781c */ /* 0x000fe20000f2e170 */
[----:B------:R-:W-:Y:S01]  /*17f0*/  USHF.L.U32 UR44, UR19, 0x5, URZ ;  /* 0x00000005132c7899 */ /* 0x000fe200080006ff */
[----:B------:R-:W-:Y:S01]  /*1800*/  CS2R R10, SRZ ;  /* 0x00000000000a7805 */ /* 0x000fe2000001ff00 */
[----:B------:R-:W-:Y:S01]  /*1810*/  ULOP3.LUT UR47, UR47, 0x40, URZ, 0xc0, !UPT ;  /* 0x000000402f2f7892 */ /* 0x000fe2000f8ec0ff */
[----:B------:R-:W-:Y:S01]  /*1820*/  IMAD.MOV.U32 R9, RZ, RZ, RZ ;  /* 0x000000ffff097224 */ /* 0x000fe200078e00ff */
[----:B------:R-:W3:Y:S01]  /*1830*/  LDCU UR39, c[0x0][0x370] ;  /* 0x00006e00ff2777ac */ /* 0x000ee20008000800 */
[----:B------:R-:W-:Y:S01]  /*1840*/  IMAD.MOV.U32 R8, RZ, RZ, 0x1 ;  /* 0x00000001ff087424 */ /* 0x000fe200078e00ff */
[----:B------:R-:W4:Y:S01]  /*1850*/  LDCU.64 UR26, c[0x0][0x348] ;  /* 0x00006900ff1a77ac */ /* 0x000f220008000a00 */
[----:B-1----:R-:W-:-:S02]  /*1860*/  UIADD3 UR5, UPT, UPT, UR6, 0x1f, URZ ;  /* 0x0000001f06057890 */ /* 0x002fc4000fffe0ff */
[----:B------:R-:W-:Y:S02]  /*1870*/  UIADD3 UR49, UPT, UPT, UR6, 0x3e, URZ ;  /* 0x0000003e06317890 */ /* 0x000fe4000fffe0ff */
[----:B------:R-:W-:Y:S02]  /*1880*/  USHF.R.S32.HI UR4, URZ, 0x1f, UR5 ;  /* 0x0000001fff047899 */ /* 0x000fe40008011405 */
[----:B--2---:R-:W-:Y:S02]  /*1890*/  ULEA UR13, UR8, UR7, 0x18 ;  /* 0x00000007080d7291 */ /* 0x004fe4000f8ec0ff */
[----:B------:R-:W-:Y:S02]  /*18a0*/  ULEA.HI UR4, UR4, UR5, URZ, 0x5 ;  /* 0x0000000504047291 */ /* 0x000fe4000f8f28ff */
[----:B------:R-:W-:Y:S02]  /*18b0*/  UIADD3 UR5, UPT, UPT, UR6, -0x1, URZ ;  /* 0xffffffff06057890 */ /* 0x000fe4000fffe0ff */
[----:B------:R-:W-:-:S02]  /*18c0*/  USHF.R.S32.HI UR42, URZ, 0x5, UR4 ;  /* 0x00000005ff2a7899 */ /* 0x000fc40008011404 */
[----:B------:R-:W-:Y:S02]  /*18d0*/  UISETP.GE.U32.AND UP2, UPT, UR5, -0x3f, UPT ;  /* 0xffffffc10500788c */ /* 0x000fe4000bf46070 */
[----:B------:R-:W-:Y:S01]  /*18e0*/  UISETP.LT.U32.AND UP0, UPT, UR42, 0x3, UPT ;  /* 0x000000032a00788c */ /* 0x000fe2000bf01070 */
[----:B------:R-:W1:Y:S03]  /*18f0*/  LDCU UR38, c[0x0][0x374] ;  /* 0x00006e80ff2677ac */ /* 0x000e660008000800 */
[----:B------:R-:W-:Y:S02]  /*1900*/  USEL UR41, UR42, 0x3, UP0 ;  /* 0x000000032a297887 */ /* 0x000fe40008000000 */
[----:B------:R-:W-:Y:S02]  /*1910*/  ULOP3.LUT UR44, UR44, 0x20, URZ, 0xc0, !UPT ;  /* 0x000000202c2c7892 */ /* 0x000fe4000f8ec0ff */
[----:B------:R-:W-:-:S02]  /*1920*/  UIADD3 UR4, UPT, UPT, UR41, -0x1, URZ ;  /* 0xffffffff29047890 */ /* 0x000fc4000fffe0ff */
[----:B------:R-:W-:Y:S02]  /*1930*/  @UP2 UIADD3 UR4, UPT, UPT, UR41, URZ, URZ ;  /* 0x000000ff29042290 */ /* 0x000fe4000fffe0ff */
[----:B------:R-:W-:Y:S02]  /*1940*/  USEL UR21, UR34, 0x2, UP1 ;  /* 0x0000000222157887 */ /* 0x000fe40008800000 */
[----:B------:R-:W-:Y:S02]  /*1950*/  UIADD3 UR30, UPT, UPT, UR13, 0x2400, UR28 ;  /* 0x000024000d1e7890 */ /* 0x000fe4000fffe01c */
[----:B------:R-:W-:Y:S02]  /*1960*/  ULEA.HI UR47, UR28, UR47, URZ, 0x1b ;  /* 0x0000002f1c2f7291 */ /* 0x000fe4000f8fd8ff */
[----:B------:R-:W-:Y:S02]  /*1970*/  UIADD3 UR48, UPT, UPT, UR42, -UR41, URZ ;  /* 0x800000292a307290 */ /* 0x000fe4000fffe0ff */
[----:B------:R-:W-:-:S02]  /*1980*/  UIADD3 UR29, UPT, UPT, UR4, 0x1, URZ ;  /* 0x00000001041d7890 */ /* 0x000fc4000fffe0ff */
[----:B------:R-:W-:Y:S01]  /*1990*/  UIADD3 UR43, UPT, UPT, -UR4, URZ, URZ ;  /* 0x000000ff042b7290 */ /* 0x000fe2000fffe1ff */
[----:B-1-34-:R-:W-:-:S11]  /*19a0*/  UMOV UR6, URZ ;  /* 0x000000ff00067c82 */ /* 0x01afd60008000000 */
.L_x_42:
[----:B------:R-:W1:Y:S02]  /*19b0*/  S2UR UR4, SR_CgaCtaId ;  /* 0x00000000000479c3 */ /* 0x000e640000008800 */
[----:B-1----:R-:W-:-:S09]  /*19c0*/  UISETP.NE.AND UP0, UPT, UR4, URZ, UPT ;  /* 0x000000ff0400728c */ /* 0x002fd2000bf05270 */
[----:B------:R-:W-:Y:S05]  /*19d0*/  BRA.U UP0, `(.L_x_23) ;  /* 0x0000000100287547 */ /* 0x000fea000b800000 */
[----:B------:R-:W-:Y:S02]  /*19e0*/  LEA R0, R9, UR13, 0x3 ;  /* 0x0000000d09007c11 */ /* 0x000fe4000f8e18ff */
[----:B------:R-:W-:-:S04]  /*19f0*/  SHF.L.U32 R2, R8, 0x1f, RZ ;  /* 0x0000001f08027819 */ /* 0x000fc800000006ff */
[----:B------:R-:W1:Y:S02]  /*1a00*/  SYNCS.PHASECHK.TRANS64.TRYWAIT P0, [R0+URZ+0xc0], R2 ;  /* 0x0000c002000075a7 */ /* 0x000e6400080011ff */
[----:B-1----:R-:W-:Y:S05]  /*1a10*/  @!P0 BRA `(.L_x_24) ;  /* 0x0000005000808947 */ /* 0x002fea0003800000 */
.L_x_112:
[----:B------:R-:W-:Y:S01]  /*1a20*/  VIADD R9, R9, 0x1 ;  /* 0x0000000109097836 */ /* 0x000fe20000000000 */
[----:B------:R1:W-:Y:S04]  /*1a30*/  SYNCS.ARRIVE.TRANS64.A1T0 RZ, [R0+URZ+0xb0], RZ ;  /* 0x0000b0ff00ff79a7 */ /* 0x0003e800081000ff */
[----:B------:R-:W-:-:S04]  /*1a40*/  ISETP.NE.AND P0, PT, R9, 0x2, PT ;  /* 0x000000020900780c */ /* 0x000fc80003f05270 */
[----:B------:R-:W-:Y:S02]  /*1a50*/  SEL R9, R9, RZ, P0 ;  /* 0x000000ff09097207 */ /* 0x000fe40000000000 */
[----:B-1----:R-:W-:-:S04]  /*1a60*/  SEL R0, RZ, 0x1, P0 ;  /* 0x00000001ff007807 */ /* 0x002fc80000000000 */
[----:B------:R-:W-:-:S07]  /*1a70*/  LOP3.LUT R8, R8, R0, RZ, 0x3c, !PT ;  /* 0x0000000008087212 */ /* 0x000fce00078e3cff */
.L_x_23:
[----:B------:R-:W-:Y:S01]  /*1a80*/  ULEA UR4, UR6, UR13, 0x3 ;  /* 0x0000000d06047291 */ /* 0x000fe2000f8e18ff */
[----:B------:R-:W-:Y:S01]  /*1a90*/  SHF.L.U32 R0, R12, 0x1f, RZ ;  /* 0x0000001f0c007819 */ /* 0x000fe200000006ff */
[----:B------:R-:W-:Y:S02]  /*1aa0*/  UISETP.GE.U32.AND UP0, UPT, UR49, 0x3f, UPT ;  /* 0x0000003f3100788c */ /* 0x000fe4000bf06070 */
[----:B------:R-:W-:Y:S01]  /*1ab0*/  ULEA UR11, UR45, UR44, 0x6 ;  /* 0x0000002c2d0b7291 */ /* 0x000fe2000f8e30ff */
[----:B------:R-:W-:-:S04]  /*1ac0*/  UMOV UR7, URZ ;  /* 0x000000ff00077c82 */ /* 0x000fc80008000000 */
[----:B------:R1:W2:Y:S01]  /*1ad0*/  SYNCS.PHASECHK.TRANS64.TRYWAIT P0, [UR4+0x18], R0 ;  /* 0x00001800ff0075a7 */ /* 0x0002a20008001104 */
[----:B------:R-:W-:-:S04]  /*1ae0*/  ULEA.HI UR4, UR46, UR46, URZ, 0x1 ;  /* 0x0000002e2e047291 */ /* 0x000fc8000f8f08ff */
[----:B------:R-:W-:-:S04]  /*1af0*/  USHF.L.U32 UR4, UR4, 0x6, URZ ;  /* 0x0000000604047899 */ /* 0x000fc800080006ff */
[----:B------:R-:W-:-:S04]  /*1b00*/  ULOP3.LUT UR35, UR4, 0xffffff80, URZ, 0xc0, !UPT ;  /* 0xffffff8004237892 */ /* 0x000fc8000f8ec0ff */
[----:B------:R-:W-:Y:S01]  /*1b10*/  UIADD3 UR35, UPT, UPT, UR47, UR35, URZ ;  /* 0x000000232f237290 */ /* 0x000fe2000fffe0ff */
[----:B------:R-:W-:Y:S11]  /*1b20*/  BRA.U !UP0, `(.L_x_25) ;  /* 0x0000000108c47547 */ /* 0x000ff6000b800000 */
[----:B------:R-:W-:Y:S01]  /*1b30*/  UMOV UR16, UR43 ;  /* 0x0000002b00107c82 */ /* 0x000fe20008000000 */
[----:B------:R-:W-:Y:S01]  /*1b40*/  UMOV UR4, UR6 ;  /* 0x0000000600047c82 */ /* 0x000fe20008000000 */
[----:B------:R-:W-:-:S05]  /*1b50*/  UMOV UR34, URZ ;  /* 0x000000ff00227c82 */ /* 0x000fca0008000000 */
.L_x_31:
[----:B------:R-:W-:Y:S01]  /*1b60*/  ULEA UR33, UR4, UR13, 0x3 ;  /* 0x0000000d04217291 */ /* 0x000fe2000f8e18ff */
[----:B------:R-:W-:Y:S01]  /*1b70*/  @P3 MOV R2, 0x1800 ;  /* 0x0000180000023802 */ /* 0x000fe20000000f00 */
[----:B--234-:R-:W-:Y:S10]  /*1b80*/  @P0 BRA `(.L_x_26) ;  /* 0x00000000000c0947 */ /* 0x01cff40003800000 */
[----:B------:R-:W-:-:S04]  /*1b90*/  SHF.L.U32 R3, R12, 0x1f, RZ ;  /* 0x0000001f0c037819 */ /* 0x000fc800000006ff */
[----:B------:R-:W2:Y:S02]  /*1ba0*/  SYNCS.PHASECHK.TRANS64.TRYWAIT P0, [UR33+0x18], R3 ;  /* 0x00001803ff0075a7 */ /* 0x000ea40008001121 */
[----:B--2---:R-:W-:Y:S05]  /*1bb0*/  @!P0 BRA `(.L_x_27) ;  /* 0x00000050002c8947 */ /* 0x004fea0003800000 */
.L_x_26:
[----:B------:R2:W-:Y:S01]  /*1bc0*/  @P3 SYNCS.ARRIVE.TRANS64 RZ, [UR33], R2 ;  /* 0x00000002ffff39a7 */ /* 0x0005e20008000021 */
[----:B------:R-:W-:Y:S02]  /*1bd0*/  ULOP3.LUT UR5, UR21, 0x2, URZ, 0xfc, !UPT ;  /* 0x0000000215057892 */ /* 0x000fe4000f8efcff */
[----:B------:R-:W-:Y:S02]  /*1be0*/  UIADD3 UR16, UPT, UPT, UR16, 0x1, URZ ;  /* 0x0000000110107890 */ /* 0x000fe4000fffe0ff */
[----:B------:R-:W-:Y:S02]  /*1bf0*/  UISETP.NE.AND UP0, UPT, UR5, 0x2, UPT ;  /* 0x000000020500788c */ /* 0x000fe4000bf05270 */
[----:B------:R-:W-:-:S07]  /*1c00*/  UISETP.NE.AND UP2, UPT, UR16, 0x1, UPT ;  /* 0x000000011000788c */ /* 0x000fce000bf45270 */
[----:B------:R-:W-:Y:S05]  /*1c10*/  BRA.U UP0, `(.L_x_28) ;  /* 0x0000000100047547 */ /* 0x000fea000b800000 */
[----:B------:R-:W-:Y:S05]  /*1c20*/  BPT.TRAP 0x1 ;  /* 0x000000040000795c */ /* 0x000fea0000300000 */
.L_x_28:
[----:B------:R-:W-:Y:S04]  /*1c30*/  BSSY.RECONVERGENT B0, `(.L_x_29) ;  /* 0x0000003000007945 */ /* 0x000fe80003800200 */
[----:B------:R-:W-:Y:S05]  /*1c40*/  @!P2 BRA `(.L_x_30) ;  /* 0x000000000004a947 */ /* 0x000fea0003800000 */
[----:B------:R-:W-:Y:S05]  /*1c50*/  BPT.TRAP 0x1 ;  /* 0x000000040000795c */ /* 0x000fea0000300000 */
.L_x_30:
[----:B------:R-:W-:Y:S05]  /*1c60*/  BSYNC.RECONVERGENT B0 ;  /* 0x0000000000007941 */ /* 0x000fea0003800200 */
.L_x_29:
[----:B------:R-:W-:Y:S02]  /*1c70*/  UIADD3 UR5, UPT, UPT, UR4, 0x1, URZ ;  /* 0x0000000104057890 */ /* 0x000fe4000fffe0ff */
[----:B------:R-:W-:Y:S02]  /*1c80*/  ULEA UR32, UR4, UR28, 0xb ;  /* 0x0000001c04207291 */ /* 0x000fe4000f8e58ff */
[----:B------:R-:W-:Y:S02]  /*1c90*/  UISETP.NE.AND UP0, UPT, UR5, 0x3, UPT ;  /* 0x000000030500788c */ /* 0x000fe4000bf05270 */
[----:B------:R-:W-:Y:S02]  /*1ca0*/  UIADD3 UR14, UP1, UPT, UR26, 0x80, URZ ;  /* 0x000000801a0e7890 */ /* 0x000fe4000ff3e0ff */
[----:B------:R-:W-:Y:S02]  /*1cb0*/  USEL UR7, URZ, 0x1, UP0 ;  /* 0x00000001ff077887 */ /* 0x000fe40008000000 */
[----:B------:R-:W-:-:S02]  /*1cc0*/  USEL UR6, UR5, URZ, UP0 ;  /* 0x000000ff05067287 */ /* 0x000fc40008000000 */
[----:B------:R-:W-:Y:S02]  /*1cd0*/  ULEA UR8, UR4, UR13, 0xa ;  /* 0x0000000d04087291 */ /* 0x000fe4000f8e50ff */
[----:B------:R-:W-:Y:S01]  /*1ce0*/  ULEA UR5, UR6, UR13, 0x3 ;  /* 0x0000000d06057291 */ /* 0x000fe2000f8e18ff */
[----:B------:R-:W-:Y:S01]  /*1cf0*/  LOP3.LUT R12, R12, UR7, RZ, 0x3c, !PT ;  /* 0x000000070c0c7c12 */ /* 0x000fe2000f8e3cff */
[----:B------:R-:W-:Y:S02]  /*1d00*/  UIADD3 UR4, UP0, UPT, UR26, 0x180, URZ ;  /* 0x000001801a047890 */ /* 0x000fe4000ff1e0ff */
[----:B------:R-:W-:Y:S01]  /*1d10*/  ULOP3.LUT UR33, UR33, 0xfefffff8, URZ, 0xc0, !UPT ;  /* 0xfefffff821217892 */ /* 0x000fe2000f8ec0ff */
[----:B-1----:R-:W-:Y:S01]  /*1d20*/  SHF.L.U32 R0, R12, 0x1f, RZ ;  /* 0x0000001f0c007819 */ /* 0x002fe200000006ff */
[----:B------:R-:W-:Y:S02]  /*1d30*/  UIADD3.X UR15, UPT, UPT, URZ, UR27, URZ, UP1, !UPT ;  /* 0x0000001bff0f7290 */ /* 0x000fe40008ffe4ff */
[----:B------:R-:W-:Y:S01]  /*1d40*/  UIADD3 UR32, UPT, UPT, UR13, 0x2400, UR32 ;  /* 0x000024000d207890 */ /* 0x000fe2000fffe020 */
[----:B------:R3:W4:Y:S01]  /*1d50*/  SYNCS.PHASECHK.TRANS64.TRYWAIT P0, [UR5+0x18], R0 ;  /* 0x00001800ff0075a7 */ /* 0x0007220008001105 */
[----:B------:R-:W-:-:S02]  /*1d60*/  UPRMT UR7, URZ, 0x5410, UR24 ;  /* 0x00005410ff077896 */ /* 0x000fc40008000018 */
[----:B------:R-:W-:Y:S02]  /*1d70*/  UIADD3 UR8, UPT, UPT, UR8, 0x3c00, URZ ;  /* 0x00003c0008087890 */ /* 0x000fe4000fffe0ff */
[----:B------:R-:W-:Y:S01]  /*1d80*/  UIADD3.X UR5, UPT, UPT, URZ, UR27, URZ, UP0, !UPT ;  /* 0x0000001bff057290 */ /* 0x000fe200087fe4ff */
[----:B------:R-:W-:Y:S01]  /*1d90*/  UMOV UR18, 0x0 ;  /* 0x0000000000127882 */ /* 0x000fe20000000000 */
[----:B------:R-:W-:Y:S01]  /*1da0*/  UMOV UR19, 0x10000000 ;  /* 0x1000000000137882 */ /* 0x000fe20000000000 */
[----:B------:R-:W-:Y:S01]  /*1db0*/  UMOV UR10, UR34 ;  /* 0x00000022000a7c82 */ /* 0x000fe20008000000 */
[----:B------:R-:W-:Y:S01]  /*1dc0*/  UMOV UR12, UR36 ;  /* 0x00000024000c7c82 */ /* 0x000fe20008000000 */
[----:B------:R-:W-:Y:S01]  /*1dd0*/  UMOV UR9, UR33 ;  /* 0x0000002100097c82 */ /* 0x000fe20008000000 */
[----:B------:R1:W-:Y:S03]  /*1de0*/  UTMALDG.3D.MULTICAST.2CTA [UR32], [UR14], UR7, desc[UR18] ;  /* 0x000012200e0073b4 */ /* 0x0003e60008211807 */
[----:B------:R2:W-:Y:S01]  /*1df0*/  UTMALDG.3D.2CTA [UR8], [UR4], desc[UR18] ;  /* 0x00001208040075b4 */ /* 0x0005e20008211000 */
[----:B-1----:R-:W-:Y:S01]  /*1e00*/  UIADD3 UR34, UPT, UPT, UR34, 0x20, URZ ;  /* 0x0000002022227890 */ /* 0x002fe2000fffe0ff */
[----:B------:R-:W-:Y:S01]  /*1e10*/  UMOV UR7, UR29 ;  /* 0x0000001d00077c82 */ /* 0x000fe20008000000 */
[----:B--2---:R-:W-:Y:S01]  /*1e20*/  UMOV UR4, UR6 ;  /* 0x0000000600047c82 */ /* 0x004fe20008000000 */
[----:B------:R-:W-:Y:S09]  /*1e30*/  BRA.U UP2, `(.L_x_31) ;  /* 0xfffffffd02487547 */ /* 0x000ff2000b83ffff */
.L_x_25:
[----:B------:R-:W-:Y:S01]  /*1e40*/  ULEA UR4, UR6, UR13, 0x3 ;  /* 0x0000000d06047291 */ /* 0x000fe2000f8e18ff */
[----:B-1-3--:R-:W-:Y:S01]  /*1e50*/  SHF.L.U32 R0, R12, 0x1f, RZ ;  /* 0x0000001f0c007819 */ /* 0x00afe200000006ff */
[----:B------:R-:W-:Y:S01]  /*1e60*/  @!P1 SYNCS.ARRIVE.TRANS64.A1T0 RZ, [UR13+0x48], RZ ;  /* 0x000048ffffff99a7 */ /* 0x000fe2000810000d */
[----:B------:R-:W-:-:S06]  /*1e70*/  UISETP.GT.AND UP0, UPT, UR42, UR41, UPT ;  /* 0x000000292a00728c */ /* 0x000fcc000bf04270 */
[----:B--2-4-:R1:W2:Y:S03]  /*1e80*/  SYNCS.PHASECHK.TRANS64.TRYWAIT P0, [UR4+0x18], R0 ;  /* 0x00001800ff0075a7 */ /* 0x0142a60008001104 */
[----:B------:R-:W-:Y:S05]  /*1e90*/  BRA.U !UP0, `(.L_x_32) ;  /* 0x0000000108c07547 */ /* 0x000fea000b800000 */
[----:B------:R-:W-:Y:S01]  /*1ea0*/  UIADD3 UR25, UPT, UPT, UR48, UR7, URZ ;  /* 0x0000000730197290 */ /* 0x000fe2000fffe0ff */
[----:B------:R-:W-:-:S11]  /*1eb0*/  UMOV UR4, UR6 ;  /* 0x0000000600047c82 */ /* 0x000fd60008000000 */
.L_x_38:
[----:B------:R-:W-:Y:S01]  /*1ec0*/  ULEA UR17, UR4, UR13, 0x3 ;  /* 0x0000000d04117291 */ /* 0x000fe2000f8e18ff */
[----:B--2---:R-:W-:Y:S01]  /*1ed0*/  @P3 MOV R2, 0x1800 ;  /* 0x0000180000023802 */ /* 0x004fe20000000f00 */
[----:B--2-4-:R-:W-:Y:S10]  /*1ee0*/  @P0 BRA `(.L_x_33) ;  /* 0x00000000000c0947 */ /* 0x014ff40003800000 */
[----:B------:R-:W-:-:S04]  /*1ef0*/  SHF.L.U32 R3, R12, 0x1f, RZ ;  /* 0x0000001f0c037819 */ /* 0x000fc800000006ff */
[----:B------:R-:W2:Y:S02]  /*1f00*/  SYNCS.PHASECHK.TRANS64.TRYWAIT P0, [UR17+0x18], R3 ;  /* 0x00001803ff0075a7 */ /* 0x000ea40008001111 */
[----:B--2---:R-:W-:Y:S05]  /*1f10*/  @!P0 BRA `(.L_x_34) ;  /* 0x0000004c006c8947 */ /* 0x004fea0003800000 */
.L_x_33:
[----:B------:R2:W-:Y:S01]  /*1f20*/  @P3 SYNCS.ARRIVE.TRANS64 RZ, [UR17], R2 ;  /* 0x00000002ffff39a7 */ /* 0x0005e20008000011 */
[----:B------:R-:W-:-:S04]  /*1f30*/  ULOP3.LUT UR5, UR21, 0x2, URZ, 0xfc, !UPT ;  /* 0x0000000215057892 */ /* 0x000fc8000f8efcff */
[----:B------:R-:W-:-:S09]  /*1f40*/  UISETP.NE.AND UP0, UPT, UR5, 0x2, UPT ;  /* 0x000000020500788c */ /* 0x000fd2000bf05270 */
[----:B------:R-:W-:Y:S05]  /*1f50*/  BRA.U UP0, `(.L_x_35) ;  /* 0x0000000100047547 */ /* 0x000fea000b800000 */
[----:B------:R-:W-:Y:S05]  /*1f60*/  BPT.TRAP 0x1 ;  /* 0x000000040000795c */ /* 0x000fea0000300000 */
.L_x_35:
[----:B------:R-:W-:Y:S04]  /*1f70*/  BSSY.RECONVERGENT B0, `(.L_x_36) ;  /* 0x0000003000007945 */ /* 0x000fe80003800200 */
[----:B------:R-:W-:Y:S05]  /*1f80*/  @!P2 BRA `(.L_x_37) ;  /* 0x000000000004a947 */ /* 0x000fea0003800000 */
[----:B------:R-:W-:Y:S05]  /*1f90*/  BPT.TRAP 0x1 ;  /* 0x000000040000795c */ /* 0x000fea0000300000 */
.L_x_37:
[----:B------:R-:W-:Y:S05]  /*1fa0*/  BSYNC.RECONVERGENT B0 ;  /* 0x0000000000007941 */ /* 0x000fea0003800200 */
.L_x_36:
[----:B------:R-:W-:Y:S02]  /*1fb0*/  UIADD3 UR5, UPT, UPT, UR4, 0x1, URZ ;  /* 0x0000000104057890 */ /* 0x000fe4000fffe0ff */
[----:B------:R-:W-:Y:S02]  /*1fc0*/  UIADD3 UR14, UP1, UPT, UR26, 0x80, URZ ;  /* 0x000000801a0e7890 */ /* 0x000fe4000ff3e0ff */
[----:B------:R-:W-:Y:S02]  /*1fd0*/  UISETP.NE.AND UP0, UPT, UR5, 0x3, UPT ;  /* 0x000000030500788c */ /* 0x000fe4000bf05270 */
[----:B------:R-:W-:Y:S02]  /*1fe0*/  ULEA UR16, UR4, UR30, 0xb ;  /* 0x0000001e04107291 */ /* 0x000fe4000f8e58ff */
[----:B------:R-:W-:Y:S02]  /*1ff0*/  USEL UR8, URZ, 0x1, UP0 ;  /* 0x00000001ff087887 */ /* 0x000fe40008000000 */
[----:B------:R-:W-:-:S02]  /*2000*/  USEL UR6, UR5, URZ, UP0 ;  /* 0x000000ff05067287 */ /* 0x000fc40008000000 */
[----:B------:R-:W-:Y:S02]  /*2010*/  UIADD3 UR22, UP0, UPT, UR26, 0x180, URZ ;  /* 0x000001801a167890 */ /* 0x000fe4000ff1e0ff */
[----:B------:R-:W-:Y:S01]  /*2020*/  LOP3.LUT R12, R12, UR8, RZ, 0x3c, !PT ;  /* 0x000000080c0c7c12 */ /* 0x000fe2000f8e3cff */
[----:B------:R-:W-:Y:S02]  /*2030*/  ULEA UR8, UR4, UR13, 0xa ;  /* 0x0000000d04087291 */ /* 0x000fe4000f8e50ff */
[----:B------:R-:W-:Y:S01]  /*2040*/  ULEA UR5, UR6, UR13, 0x3 ;  /* 0x0000000d06057291 */ /* 0x000fe2000f8e18ff */
[----:B-1----:R-:W-:Y:S01]  /*2050*/  SHF.L.U32 R0, R12, 0x1f, RZ ;  /* 0x0000001f0c007819 */ /* 0x002fe200000006ff */
[----:B------:R-:W-:Y:S02]  /*2060*/  USHF.L.U32 UR18, UR7, 0x5, URZ ;  /* 0x0000000507127899 */ /* 0x000fe400080006ff */
[----:B------:R-:W-:Y:S02]  /*2070*/  ULOP3.LUT UR17, UR17, 0xfefffff8, URZ, 0xc0, !UPT ;  /* 0xfefffff811117892 */ /* 0x000fe4000f8ec0ff */
[----:B------:R-:W-:-:S02]  /*2080*/  UIADD3.X UR15, UPT, UPT, URZ, UR27, URZ, UP1, !UPT ;  /* 0x0000001bff0f7290 */ /* 0x000fc40008ffe4ff */
[----:B------:R-:W-:Y:S01]  /*2090*/  UPRMT UR4, URZ, 0x5410, UR24 ;  /* 0x00005410ff047896 */ /* 0x000fe20008000018 */
[----:B------:R3:W4:Y:S01]  /*20a0*/  SYNCS.PHASECHK.TRANS64.TRYWAIT P0, [UR5+0x18], R0 ;  /* 0x00001800ff0075a7 */ /* 0x0007220008001105 */
[----:B------:R-:W-:Y:S02]  /*20b0*/  UIADD3 UR8, UPT, UPT, UR8, 0x3c00, URZ ;  /* 0x00003c0008087890 */ /* 0x000fe4000fffe0ff */
[----:B------:R-:W-:Y:S01]  /*20c0*/  UIADD3.X UR23, UPT, UPT, URZ, UR27, URZ, UP0, !UPT ;  /* 0x0000001bff177290 */ /* 0x000fe200087fe4ff */
[----:B------:R-:W-:Y:S01]  /*20d0*/  UMOV UR32, 0x0 ;  /* 0x0000000000207882 */ /* 0x000fe20000000000 */
[----:B------:R-:W-:Y:S01]  /*20e0*/  UMOV UR33, 0x10000000 ;  /* 0x1000000000217882 */ /* 0x000fe20000000000 */
[----:B------:R-:W-:Y:S01]  /*20f0*/  UMOV UR19, UR35 ;  /* 0x0000002300137c82 */ /* 0x000fe20008000000 */
[----:B------:R-:W-:Y:S01]  /*2100*/  UMOV UR20, UR36 ;  /* 0x0000002400147c82 */ /* 0x000fe20008000000 */
[----:B------:R-:W-:Y:S01]  /*2110*/  UMOV UR12, UR36 ;  /* 0x00000024000c7c82 */ /* 0x000fe20008000000 */
[----:B------:R-:W-:Y:S01]  /*2120*/  UMOV UR9, UR17 ;  /* 0x0000001100097c82 */ /* 0x000fe20008000000 */
[----:B------:R-:W-:Y:S01]  /*2130*/  UMOV UR10, UR18 ;  /* 0x00000012000a7c82 */ /* 0x000fe20008000000 */
[----:B------:R1:W-:Y:S01]  /*2140*/  UTMALDG.3D.MULTICAST.2CTA [UR16], [UR14], UR4, desc[UR32] ;  /* 0x000020100e0073b4 */ /* 0x0003e20008211804 */
[----:B------:R-:W-:-:S04]  /*2150*/  UIADD3 UR7, UPT, UPT, UR7, 0x1, URZ ;  /* 0x0000000107077890 */ /* 0x000fc8000fffe0ff */
[----:B------:R-:W-:Y:S01]  /*2160*/  UISETP.NE.AND UP0, UPT, UR7, UR25, UPT ;  /* 0x000000190700728c */ /* 0x000fe2000bf05270 */
[----:B------:R3:W-:Y:S01]  /*2170*/  UTMALDG.3D.2CTA [UR8], [UR22], desc[UR32] ;  /* 0x00002008160075b4 */ /* 0x0007e20008211000 */
[----:B-1----:R-:W-:-:S07]  /*2180*/  UMOV UR4, UR6 ;  /* 0x0000000600047c82 */ /* 0x002fce0008000000 */
[----:B---3--:R-:W-:Y:S05]  /*2190*/  BRA.U UP0, `(.L_x_38) ;  /* 0xfffffffd00487547 */ /* 0x008fea000b83ffff */
.L_x_32:
[C---:B------:R-:W-:Y:S01]  /*21a0*/  LEA R3, R11.reuse, UR13, 0x3 ;  /* 0x0000000d0b037c11 */ /* 0x040fe2000f8e18ff */
[----:B------:R-:W-:Y:S01]  /*21b0*/  NOP ;  /* 0x0000000000007918 */ /* 0x000fe20000000000 */
[----:B-1----:R-:W-:Y:S02]  /*21c0*/  SHF.L.U32 R0, R10, 0x1f, RZ ;  /* 0x0000001f0a007819 */ /* 0x002fe400000006ff */
[----:B------:R-:W-:Y:S02]  /*21d0*/  LEA R4, R11, UR13, 0x4 ;  /* 0x0000000d0b047c11 */ /* 0x000fe4000f8e20ff */
[----:B--2-4-:R-:W1:Y:S02]  /*21e0*/  SYNCS.PHASECHK.TRANS64.TRYWAIT P0, [R3+URZ+0x50], R0 ;  /* 0x00005000030075a7 */ /* 0x014e6400080011ff */
[----:B-1----:R-:W-:Y:S05]  /*21f0*/  @!P0 BRA `(.L_x_39) ;  /* 0x0000004800cc8947 */ /* 0x002fea0003800000 */
.L_x_115:
[----:B------:R-:W2:Y:S01]  /*2200*/  LDS.128 R4, [R4+0xe0] ;  /* 0x0000e00004047984 */ /* 0x000ea20000000c00 */
[----:B------:R-:W-:Y:S01]  /*2210*/  UISETP.GE.AND UP0, UPT, UR40, 0x1, UPT ;  /* 0x000000012800788c */ /* 0x000fe2000bf06270 */
[----:B------:R-:W-:Y:S01]  /*2220*/  @!PT LDS RZ, [RZ] ;  /* 0x00000000fffff984 */ /* 0x000fe20000000800 */
[----:B------:R-:W-:Y:S01]  /*2230*/  @!PT LDS RZ, [RZ] ;  /* 0x00000000fffff984 */ /* 0x000fe20000000800 */
[----:B------:R-:W-:Y:S01]  /*2240*/  @!PT LDS RZ, [RZ] ;  /* 0x00000000fffff984 */ /* 0x000fe20000000800 */
[----:B------:R-:W-:Y:S01]  /*2250*/  @!PT LDS RZ, [RZ] ;  /* 0x00000000fffff984 */ /* 0x000fe20000000800 */
[----:B------:R3:W-:Y:S06]  /*2260*/  MEMBAR.ALL.CTA ;  /* 0x0000000000007992 */ /* 0x0007ec0000008000 */
[----:B---3--:R-:W3:Y:S01]  /*2270*/  FENCE.VIEW.ASYNC.S ;  /* 0x00000000000073c6 */ /* 0x008ee20000000000 */
[----:B--2---:R-:W-:-:S13]  /*2280*/  LOP3.LUT P0, RZ, R6, 0x1, RZ, 0xc0, !PT ;  /* 0x0000000106ff7812 */ /* 0x004fda000780c0ff */
[----:B---3--:R-:W-:Y:S01]  /*2290*/  VOTEU.ANY UP1, P0 ;  /* 0x0000000000ff7886 */ /* 0x008fe20000020100 */
[----:B------:R-:W-:-:S13]  /*22a0*/  PLOP3.LUT P0, PT, PT, PT, UP1, 0x80, 0x8 ;  /* 0x000000000008781c */ /* 0x000fda0003f0f018 */
[----:B-1----:R-:W-:Y:S02]  /*22b0*/  @P0 LOP3.LUT R0, R5, 0xffff, RZ, 0xc0, !PT ;  /* 0x0000ffff05000812 */ /* 0x002fe400078ec0ff */
[----:B------:R-:W-:Y:S02]  /*22c0*/  @P0 MOV R2, R4 ;  /* 0x0000000400020202 */ /* 0x000fe40000000f00 */
[----:B------:R-:W-:Y:S01]  /*22d0*/  @P0 R2UR UR5, R0 ;  /* 0x00000000000502ca */ /* 0x000fe200000e0000 */
[----:B------:R-:W-:Y:S01]  /*22e0*/  VIADD R0, R3, 0x60 ;  /* 0x0000006003007836 */ /* 0x000fe20000000000 */
[----:B------:R-:W-:Y:S02]  /*22f0*/  @P0 SHF.R.U32.HI R4, RZ, 0x10, R5 ;  /* 0x00000010ff040819 */ /* 0x000fe40000011605 */
[----:B------:R-:W-:Y:S02]  /*2300*/  @P0 R2UR UR7, R2 ;  /* 0x00000000020702ca */ /* 0x000fe400000e0000 */
[----:B------:R-:W-:-:S02]  /*2310*/  PRMT R0, RZ, 0x654, R0 ;  /* 0x00000654ff007816 */ /* 0x000fc40000000000 */
[----:B------:R-:W-:Y:S02]  /*2320*/  @P0 R2UR UR4, R4 ;  /* 0x00000000040402ca */ /* 0x000fe400000e0000 */
[----:B------:R1:W-:Y:S03]  /*2330*/  SYNCS.ARRIVE.TRANS64.RED.A1T0 RZ, [R0+URZ], RZ ;  /* 0x000000ff00ff79a7 */ /* 0x0003e600081004ff */
[----:B------:R-:W-:-:S04]  /*2340*/  @UP1 UMOV UR31, UR5 ;  /* 0x00000005001f1c82 */ /* 0x000fc80008000000 */
[----:B------:R-:W-:-:S04]  /*2350*/  @UP1 UMOV UR37, UR7 ;  /* 0x0000000700251c82 */ /* 0x000fc80008000000 */
[----:B------:R-:W-:Y:S01]  /*2360*/  @UP1 UMOV UR36, UR4 ;  /* 0x0000000400241c82 */ /* 0x000fe20008000000 */
[----:B------:R-:W-:Y:S05]  /*2370*/  BRA.U !UP0, `(.L_x_40) ;  /* 0x0000000108d47547 */ /* 0x000fea000b800000 */
[----:B------:R-:W2:Y:S01]  /*2380*/  LDCU.128 UR16, c[0x0][0xb10] ;  /* 0x00016200ff1077ac */ /* 0x000ea20008000c00 */
[----:B------:R-:W3:Y:S01]  /*2390*/  LDCU UR12, c[0x0][0xb20] ;  /* 0x00016400ff0c77ac */ /* 0x000ee20008000800 */
[----:B------:R-:W4:Y:S01]  /*23a0*/  LDCU UR20, c[0x0][0xb0c] ;  /* 0x00016180ff1477ac */ /* 0x000f220008000800 */
[----:B------:R-:W1:Y:S01]  /*23b0*/  LDCU.64 UR8, c[0x0][0xb28] ;  /* 0x00016500ff0877ac */ /* 0x000e620008000a00 */
[----:B------:R-:W-:Y:S02]  /*23c0*/  UISETP.NE.AND UP3, UPT, UR40, 0x1, UPT ;  /* 0x000000012800788c */ /* 0x000fe4000bf65270 */
[----:B--2---:R-:W-:Y:S02]  /*23d0*/  UIMAD.WIDE.U32 UR10, UR38, UR19, URZ ;  /* 0x00000013260a72a5 */ /* 0x004fe4000f8e00ff */
[----:B------:R-:W-:Y:S02]  /*23e0*/  UIMAD.WIDE.U32 UR4, UR39, UR16, URZ ;  /* 0x00000010270472a5 */ /* 0x000fe4000f8e00ff */
[----:B------:R-:W-:-:S02]  /*23f0*/  UISETP.NE.AND UP0, UPT, UR18, 0x1, UPT ;  /* 0x000000011200788c */ /* 0x000fc4000bf05270 */
[----:B------:R-:W-:Y:S01]  /*2400*/  UIMAD.WIDE.U32 UR22, UR31, UR19, URZ ;  /* 0x000000131f1672a5 */ /* 0x000fe2000f8e00ff */
[----:B------:R-:W-:Y:S02]  /*2410*/  UMOV UR10, UR11 ;  /* 0x0000000b000a7c82 */ /* 0x000fe40008000000 */
[----:B------:R-:W-:Y:S01]  /*2420*/  UMOV UR4, UR5 ;  /* 0x0000000500047c82 */ /* 0x000fe20008000000 */
[----:B---3--:R-:W-:Y:S02]  /*2430*/  USHF.R.U32.HI UR10, URZ, UR12, UR10 ;  /* 0x0000000cff0a7299 */ /* 0x008fe4000801160a */
[----:B----4-:R-:W-:Y:S02]  /*2440*/  UISETP.NE.AND UP2, UPT, UR20, 0x1, UPT ;  /* 0x000000011400788c */ /* 0x010fe4000bf45270 */
[----:B------:R-:W-:Y:S02]  /*2450*/  USHF.R.U32.HI UR4, URZ, UR17, UR4 ;  /* 0x00000011ff047299 */ /* 0x000fe40008011604 */
[----:B------:R-:W-:-:S02]  /*2460*/  USEL UR5, UR38, UR10, !UP0 ;  /* 0x0000000a26057287 */ /* 0x000fc4000c000000 */
[----:B------:R-:W-:Y:S02]  /*2470*/  USEL UR7, UR39, UR4, !UP2 ;  /* 0x0000000427077287 */ /* 0x000fe4000d000000 */
[----:B-1----:R-:W-:Y:S01]  /*2480*/  UIMAD.WIDE.U32 UR10, UR5, UR8, URZ ;  /* 0x00000008050a72a5 */ /* 0x002fe2000f8e00ff */
[----:B------:R-:W-:Y:S01]  /*2490*/  UMOV UR4, UR23 ;  /* 0x0000001700047c82 */ /* 0x000fe20008000000 */
[----:B------:R-:W-:Y:S02]  /*24a0*/  UIMAD.WIDE.U32 UR14, UR37, UR16, URZ ;  /* 0x00000010250e72a5 */ /* 0x000fe4000f8e00ff */
[----:B------:R-:W-:-:S03]  /*24b0*/  UIMAD.WIDE.U32 UR22, UR7, UR8, URZ ;  /* 0x00000008071672a5 */ /* 0x000fc6000f8e00ff */
[----:B------:R-:W-:Y:S01]  /*24c0*/  UMOV UR10, UR11 ;  /* 0x0000000b000a7c82 */ /* 0x000fe20008000000 */
[----:B------:R-:W-:Y:S02]  /*24d0*/  USHF.R.U32.HI UR4, URZ, UR12, UR4 ;  /* 0x0000000cff047299 */ /* 0x000fe40008011604 */
[----:B------:R-:W-:Y:S01]  /*24e0*/  @UP3 USHF.R.U32.HI UR5, URZ, UR9, UR10 ;  /* 0x00000009ff053299 */ /* 0x000fe2000801160a */
[----:B------:R-:W-:Y:S01]  /*24f0*/  UMOV UR14, UR15 ;  /* 0x0000000f000e7c82 */ /* 0x000fe20008000000 */
[----:B------:R-:W-:Y:S01]  /*2500*/  UMOV UR22, UR23 ;  /* 0x0000001700167c82 */ /* 0x000fe20008000000 */
[----:B------:R-:W-:Y:S02]  /*2510*/  USHF.R.U32.HI UR17, URZ, UR17, UR14 ;  /* 0x00000011ff117299 */ /* 0x000fe4000801160e */
[----:B------:R-:W-:Y:S02]  /*2520*/  USEL UR4, UR31, UR4, !UP0 ;  /* 0x000000041f047287 */ /* 0x000fe4000c000000 */
[----:B------:R-:W-:-:S02]  /*2530*/  @UP3 USHF.R.U32.HI UR7, URZ, UR9, UR22 ;  /* 0x00000009ff073299 */ /* 0x000fc40008011616 */
[----:B------:R-:W-:Y:S02]  /*2540*/  UIMAD UR10, UR40, UR5, URZ ;  /* 0x00000005280a72a4 */ /* 0x000fe4000f8e02ff */
[----:B------:R-:W-:Y:S02]  /*2550*/  USEL UR5, UR37, UR17, !UP2 ;  /* 0x0000001125057287 */ /* 0x000fe4000d000000 */
[----:B------:R-:W-:Y:S02]  /*2560*/  UIMAD UR12, UR40, UR7, URZ ;  /* 0x00000007280c72a4 */ /* 0x000fe4000f8e02ff */
[----:B------:R-:W-:Y:S02]  /*2570*/  UISETP.GE.AND UP0, UPT, UR4, UR10, UPT ;  /* 0x0000000a0400728c */ /* 0x000fe4000bf06270 */
[----:B------:R-:W-:Y:S02]  /*2580*/  UIMAD.WIDE.U32 UR10, UR4, UR8, URZ ;  /* 0x00000008040a72a5 */ /* 0x000fe4000f8e00ff */
[----:B------:R-:W-:-:S02]  /*2590*/  UISETP.GE.OR UP0, UPT, UR5, UR12, UP0 ;  /* 0x0000000c0500728c */ /* 0x000fc40008706670 */
[----:B------:R-:W-:Y:S02]  /*25a0*/  UIMAD.WIDE.U32 UR14, UR5, UR8, URZ ;  /* 0x00000008050e72a5 */ /* 0x000fe4000f8e00ff */
[----:B------:R-:W-:Y:S01]  /*25b0*/  UIADD3 UR12, UPT, UPT, -UR5, URZ, URZ ;  /* 0x000000ff050c7290 */ /* 0x000fe2000fffe1ff */
[----:B------:R-:W-:Y:S01]  /*25c0*/  UMOV UR10, UR11 ;  /* 0x0000000b000a7c82 */ /* 0x000fe20008000000 */
[----:B------:R-:W-:Y:S02]  /*25d0*/  UIADD3 UR11, UPT, UPT, -UR4, URZ, URZ ;  /* 0x000000ff040b7290 */ /* 0x000fe4000fffe1ff */
[----:B------:R-:W-:-:S03]  /*25e0*/  USHF.R.U32.HI UR10, URZ, UR9, UR10 ;  /* 0x00000009ff0a7299 */ /* 0x000fc6000801160a */
[----:B------:R-:W-:Y:S01]  /*25f0*/  @!UP0 UMOV UR8, UR15 ;  /* 0x0000000f00088c82 */ /* 0x000fe20008000000 */
[----:B------:R-:W-:Y:S02]  /*2600*/  UIMAD UR11, UR18, UR11, UR31 ;  /* 0x0000000b120b72a4 */ /* 0x000fe4000f8e021f */
[----:B------:R-:W-:Y:S02]  /*2610*/  USEL UR10, UR4, UR10, !UP3 ;  /* 0x0000000a040a7287 */ /* 0x000fe4000d800000 */
[----:B------:R-:W-:Y:S02]  /*2620*/  @!UP0 USHF.R.U32.HI UR8, URZ, UR9, UR8 ;  /* 0x00000009ff088299 */ /* 0x000fe40008011608 */
[----:B------:R-:W-:Y:S02]  /*2630*/  UIADD3 UR9, UPT, UPT, -UR10, URZ, URZ ;  /* 0x000000ff0a097290 */ /* 0x000fe4000fffe1ff */
[----:B------:R-:W-:Y:S02]  /*2640*/  @!UP0 USEL UR8, UR5, UR8, !UP3 ;  /* 0x0000000805088287 */ /* 0x000fe4000d800000 */
[----:B------:R-:W-:-:S02]  /*2650*/  UIMAD UR9, UR40, UR9, UR4 ;  /* 0x00000009280972a4 */ /* 0x000fc4000f8e0204 */
[----:B------:R-:W-:Y:S02]  /*2660*/  @!UP0 UIADD3 UR10, UPT, UPT, UR10, -UR8, URZ ;  /* 0x800000080a0a8290 */ /* 0x000fe4000fffe0ff */
[----:B------:R-:W-:Y:S02]  /*2670*/  @!UP0 UIMAD UR8, UR9, UR7, UR8 ;  /* 0x00000007090882a4 */ /* 0x000fe4000f8e0208 */
[----:B------:R-:W-:Y:S02]  /*2680*/  @!UP0 UIMAD UR4, UR40, UR10, UR5 ;  /* 0x0000000a280482a4 */ /* 0x000fe4000f8e0205 */
[----:B------:R-:W-:Y:S02]  /*2690*/  UIMAD UR7, UR20, UR12, UR37 ;  /* 0x0000000c140772a4 */ /* 0x000fe4000f8e0225 */
[----:B------:R-:W-:Y:S01]  /*26a0*/  UIMAD UR31, UR4, UR18, UR11 ;  /* 0x00000012041f72a4 */ /* 0x000fe2000f8e020b */
[----:B------:R-:W-:Y:S02]  /*26b0*/  @!UP0 UMOV UR5, UR8 ;  /* 0x0000000800058c82 */ /* 0x000fe40008000000 */
[----:B------:R-:W-:-:S12]  /*26c0*/  UIMAD UR37, UR5, UR20, UR7 ;  /* 0x00000014052572a4 */ /* 0x000fd8000f8e0207 */
.L_x_40:
[----:B------:R-:W2:Y:S02]  /*26d0*/  LDCU UR4, c[0x0][0xb30] ;  /* 0x00016600ff0477ac */ /* 0x000ea40008000800 */
[----:B--2---:R-:W-:-:S09]  /*26e0*/  UISETP.NE.AND UP0, UPT, UR4, 0x1, UPT ;  /* 0x000000010400788c */ /* 0x004fd2000bf05270 */
[----:B------:R-:W-:Y:S05]  /*26f0*/  BRA.U UP0, `(.L_x_41) ;  /* 0x0000000100447547 */ /* 0x000fea000b800000 */
[----:B------:R-:W2:Y:S01]  /*2700*/  LDCU.128 UR16, c[0x0][0xb10] ;  /* 0x00016200ff1077ac */ /* 0x000ea20008000c00 */
[----:B------:R-:W3:Y:S01]  /*2710*/  LDCU UR10, c[0x0][0xb0c] ;  /* 0x00016180ff0a77ac */ /* 0x000ee20008000800 */
[----:B------:R-:W4:Y:S01]  /*2720*/  LDCU UR7, c[0x0][0xb20] ;  /* 0x00016400ff0777ac */ /* 0x000f220008000800 */
[----:B--2---:R-:W-:Y:S02]  /*2730*/  UIMAD.WIDE.U32 UR8, UR37, UR16, URZ ;  /* 0x00000010250872a5 */ /* 0x004fe4000f8e00ff */
[----:B------:R-:W-:Y:S02]  /*2740*/  UIMAD.WIDE.U32 UR4, UR31, UR19, URZ ;  /* 0x000000131f0472a5 */ /* 0x000fe4000f8e00ff */
[----:B---3--:R-:W-:Y:S02]  /*2750*/  UISETP.NE.AND UP2, UPT, UR10, 0x1, UPT ;  /* 0x000000010a00788c */ /* 0x008fe4000bf45270 */
[----:B------:R-:W-:Y:S01]  /*2760*/  UISETP.NE.AND UP0, UPT, UR18, 0x1, UPT ;  /* 0x000000011200788c */ /* 0x000fe2000bf05270 */
[----:B------:R-:W-:-:S02]  /*2770*/  UMOV UR8, UR9 ;  /* 0x0000000900087c82 */ /* 0x000fc40008000000 */
[----:B------:R-:W-:Y:S01]  /*2780*/  UMOV UR4, UR5 ;  /* 0x0000000500047c82 */ /* 0x000fe20008000000 */
[----:B------:R-:W-:Y:S02]  /*2790*/  USHF.R.U32.HI UR17, URZ, UR17, UR8 ;  /* 0x00000011ff117299 */ /* 0x000fe40008011608 */
[----:B----4-:R-:W-:Y:S02]  /*27a0*/  USHF.R.U32.HI UR4, URZ, UR7, UR4 ;  /* 0x00000007ff047299 */ /* 0x010fe40008011604 */
[----:B------:R-:W-:Y:S02]  /*27b0*/  USEL UR5, UR37, UR17, !UP2 ;  /* 0x0000001125057287 */ /* 0x000fe4000d000000 */
[----:B------:R-:W-:-:S04]  /*27c0*/  USEL UR4, UR31, UR4, !UP0 ;  /* 0x000000041f047287 */ /* 0x000fc8000c000000 */
[----:B------:R-:W-:Y:S02]  /*27d0*/  UIADD3 UR7, UPT, UPT, UR5, -UR4, URZ ;  /* 0x8000000405077290 */ /* 0x000fe4000fffe0ff */
[----:B------:R-:W-:Y:S02]  /*27e0*/  UIADD3 UR4, UPT, UPT, -UR5, UR4, URZ ;  /* 0x0000000405047290 */ /* 0x000fe4000fffe1ff */
[----:B------:R-:W-:Y:S02]  /*27f0*/  UIMAD UR31, UR7, UR18, UR31 ;  /* 0x00000012071f72a4 */ /* 0x000fe4000f8e021f */
[----:B------:R-:W-:-:S12]  /*2800*/  UIMAD UR37, UR4, UR10, UR37 ;  /* 0x0000000a042572a4 */ /* 0x000fd8000f8e0225 */
.L_x_41:
[----:B------:R-:W-:Y:S01]  /*2810*/  VIADD R11, R11, 0x1 ;  /* 0x000000010b0b7836 */ /* 0x000fe20000000000 */
[----:B------:R-:W-:Y:S01]  /*2820*/  PLOP3.LUT P1, PT, PT, PT, PT, 0x80, 0x8 ;  /* 0x000000000008781c */ /* 0x000fe20003f2f070 */
[----:B------:R-:W-:Y:S02]  /*2830*/  UIADD3 UR46, UPT, UPT, UR37, UR58, URZ ;  /* 0x0000003a252e7290 */ /* 0x000fe4000fffe0ff */
[----:B------:R-:W-:Y:S01]  /*2840*/  UIADD3 UR45, UPT, UPT, UR31, UR55, URZ ;  /* 0x000000371f2d7290 */ /* 0x000fe2000fffe0ff */
[----:B------:R-:W-:-:S04]  /*2850*/  ISETP.NE.AND P0, PT, R11, 0x2, PT ;  /* 0x000000020b00780c */ /* 0x000fc80003f05270 */
[----:B-1----:R-:W-:Y:S02]  /*2860*/  SEL R0, RZ, 0x1, P0 ;  /* 0x00000001ff007807 */ /* 0x002fe40000000000 */
[----:B------:R-:W-:Y:S02]  /*2870*/  SEL R11, R11, RZ, P0 ;  /* 0x000000ff0b0b7207 */ /* 0x000fe40000000000 */
[----:B------:R-:W-:Y:S01]  /*2880*/  LOP3.LUT R10, R10, R0, RZ, 0x3c, !PT ;  /* 0x000000000a0a7212 */ /* 0x000fe200078e3cff */
[----:B------:R-:W-:Y:S06]  /*2890*/  BRA.U UP1, `(.L_x_42) ;  /* 0xfffffff101447547 */ /* 0x000fec000b83ffff */
[----:B------:R-:W-:Y:S01]  /*28a0*/  UIADD3 UR13, UPT, UPT, UR13, 0x18, URZ ;  /* 0x000000180d0d7890 */ /* 0x000fe2000fffe0ff */
[----:B------:R-:W-:-:S03]  /*28b0*/  SHF.L.U32 R2, R12, 0x1f, RZ ;  /* 0x0000001f0c027819 */ /* 0x000fc600000006ff */
[----:B------:R-:W-:-:S09]  /*28c0*/  ULEA UR4, UR6, UR13, 0x3 ;  /* 0x0000000d06047291 */ /* 0x000fd2000f8e18ff */
[----:B------:R-:W1:Y:S02]  /*28d0*/  SYNCS.PHASECHK.TRANS64.TRYWAIT P0, [UR4], R2 ;  /* 0x00000002ff0075a7 */ /* 0x000e640008001104 */
[----:B-1----:R-:W-:Y:S05]  /*28e0*/  @!P0 BRA `(.L_x_43) ;  /* 0x0000004400248947 */ /* 0x002fea0003800000 */
.L_x_117:
[----:B------:R-:W-:-:S04]  /*28f0*/  UIADD3 UR4, UPT, UPT, UR6, 0x1, URZ ;  /* 0x0000000106047890 */ /* 0x000fc8000fffe0ff */
[----:B------:R-:W-:-:S04]  /*2900*/  UISETP.NE.AND UP0, UPT, UR4, 0x3, UPT ;  /* 0x000000030400788c */ /* 0x000fc8000bf05270 */
[----:B------:R-:W-:Y:S02]  /*2910*/  USEL UR6, URZ, 0x1, UP0 ;  /* 0x00000001ff067887 */ /* 0x000fe40008000000 */
[----:B------:R-:W-:-:S04]  /*2920*/  USEL UR4, UR4, URZ, UP0 ;  /* 0x000000ff04047287 */ /* 0x000fc80008000000 */
[----:B------:R-:W-:Y:S01]  /*2930*/  ULEA UR5, UR4, UR13, 0x3 ;  /* 0x0000000d04057291 */ /* 0x000fe2000f8e18ff */
[----:B------:R-:W-:-:S04]  /*2940*/  LOP3.LUT R12, R12, UR6, RZ, 0x3c, !PT ;  /* 0x000000060c0c7c12 */ /* 0x000fc8000f8e3cff */
[----:B-1----:R-:W-:-:S04]  /*2950*/  SHF.L.U32 R2, R12, 0x1f, RZ ;  /* 0x0000001f0c027819 */ /* 0x002fc800000006ff */
[----:B------:R-:W1:Y:S02]  /*2960*/  SYNCS.PHASECHK.TRANS64.TRYWAIT P0, [UR5], R2 ;  /* 0x00000002ff0075a7 */ /* 0x000e640008001105 */
[----:B-1----:R-:W-:Y:S05]  /*2970*/  @!P0 BRA `(.L_x_44) ;  /* 0x0000004400188947 */ /* 0x002fea0003800000 */
.L_x_119:
[----:B------:R-:W-:-:S04]  /*2980*/  UIADD3 UR4, UPT, UPT, UR4, 0x1, URZ ;  /* 0x0000000104047890 */ /* 0x000fc8000fffe0ff */
[----:B------:R-:W-:-:S04]  /*2990*/  UISETP.NE.AND UP0, UPT, UR4, 0x3, UPT ;  /* 0x000000030400788c */ /* 0x000fc8000bf05270 */
[----:B------:R-:W-:Y:S02]  /*29a0*/  USEL UR5, URZ, 0x1, UP0 ;  /* 0x00000001ff057887 */ /* 0x000fe40008000000 */
[----:B------:R-:W-:-:S04]  /*29b0*/  USEL UR4, UR4, URZ, UP0 ;  /* 0x000000ff04047287 */ /* 0x000fc80008000000 */
[----:B------:R-:W-:Y:S01]  /*29c0*/  ULEA UR4, UR4, UR13, 0x3 ;  /* 0x0000000d04047291 */ /* 0x000fe2000f8e18ff */
[----:B-1----:R-:W-:-:S04]  /*29d0*/  LOP3.LUT R2, R12, UR5, RZ, 0x3c, !PT ;  /* 0x000000050c027c12 */ /* 0x002fc8000f8e3cff */
[----:B------:R-:W-:Y:S01]  /*29e0*/  SHF.L.U32 R2, R2, 0x1f, RZ ;  /* 0x0000001f02027819 */ /* 0x000fe200000006ff */
[----:B------:R-:W-:-:S07]  /*29f0*/  IMAD.U32 R0, RZ, RZ, UR4 ;  /* 0x00000004ff007e24 */ /* 0x000fce000f8e00ff */
.L_x_45:
[----:B-1----:R1:W2:Y:S02]  /*2a00*/  SYNCS.PHASECHK.TRANS64.TRYWAIT P0, [R0+URZ], R2 ;  /* 0x00000002000075a7 */ /* 0x0022a400080011ff */
[----:B--2---:R-:W-:Y:S05]  /*2a10*/  @!P0 NANOSLEEP.SYNCS 0x989680 ;  /* 0x009896800000895d */ /* 0x004fea0003900000 */
[----:B------:R-:W2:Y:S02]  /*2a20*/  @!P0 SYNCS.PHASECHK.TRANS64 P0, [R0+URZ], R2 ;  /* 0x00000002000085a7 */ /* 0x000ea400080010ff */
[----:B--2---:R-:W-:Y:S05]  /*2a30*/  @P0 EXIT ;  /* 0x000000000000094d */ /* 0x004fea0003800000 */
[----:B------:R-:W-:Y:S05]  /*2a40*/  BRA `(.L_x_45) ;  /* 0xfffffffc00ec7947 */ /* 0x000fea000383ffff */
.L_x_22:
[----:B------:R-:W1:Y:S02]  /*2a50*/  S2UR UR4, SR_CgaCtaId ;  /* 0x00000000000479c3 */ /* 0x000e640000008800 */
[----:B-1----:R-:W-:-:S04]  /*2a60*/  UISETP.NE.AND UP0, UPT, UR4, URZ, UPT ;  /* 0x000000ff0400728c */ /* 0x002fc8000bf05270 */
[----:B------:R-:W-:-:S09]  /*2a70*/  UISETP.NE.OR UP0, UPT, UR13, 0x1, UP0 ;  /* 0x000000010d00788c */ /* 0x000fd20008705670 */
[----:B------:R-:W-:Y:S05]  /*2a80*/  BRA.U UP0, `(.L_x_46) ;  /* 0x00000005004c7547 */ /* 0x000fea000b800000 */
[----:B------:R-:W1:Y:S01]  /*2a90*/  S2UR UR5, SR_CgaCtaId ;  /* 0x00000000000579c3 */ /* 0x000e620000008800 */
[----:B------:R-:W-:Y:S01]  /*2aa0*/  UMOV UR4, 0x400 ;  /* 0x0000040000047882 */ /* 0x000fe20000000000 */
[----:B------:R-:W-:Y:S01]  /*2ab0*/  ISETP.GE.U32.AND P2, PT, R0, 0x4, PT ;  /* 0x000000040000780c */ /* 0x000fe20003f46070 */
[----:B------:R-:W-:Y:S01]  /*2ac0*/  IMAD.MOV.U32 R12, RZ, RZ, 0x1 ;  /* 0x00000001ff0c7424 */ /* 0x000fe200078e00ff */
[----:B------:R-:W-:Y:S02]  /*2ad0*/  CS2R R10, SRZ ;  /* 0x00000000000a7805 */ /* 0x000fe4000001ff00 */
[----:B------:R-:W-:Y:S01]  /*2ae0*/  CS2R R8, SRZ ;  /* 0x0000000000087805 */ /* 0x000fe2000001ff00 */
[----:B-1----:R-:W-:-:S03]  /*2af0*/  ULEA UR6, UR5, UR4, 0x18 ;  /* 0x0000000405067291 */ /* 0x002fc6000f8ec0ff */
[----:B------:R-:W-:-:S09]  /*2b00*/  UMOV UR5, URZ ;  /* 0x000000ff00057c82 */ /* 0x000fd20008000000 */
.L_x_50:
[----:B------:R-:W-:Y:S02]  /*2b10*/  LEA R2, R8, UR6, 0x3 ;  /* 0x0000000608027c11 */ /* 0x000fe4000f8e18ff */
[----:B------:R-:W-:-:S03]  /*2b20*/  SHF.L.U32 R4, R9, 0x1f, RZ ;  /* 0x0000001f09047819 */ /* 0x000fc600000006ff */
[----:B------:R-:W-:Y:S01]  /*2b30*/  VIADD R5, R2, 0xc0 ;  /* 0x000000c002057836 */ /* 0x000fe20000000000 */
[----:B------:R-:W1:Y:S02]  /*2b40*/  SYNCS.PHASECHK.TRANS64.TRYWAIT P0, [R2+URZ+0xb0], R4 ;  /* 0x0000b004020075a7 */ /* 0x000e6400080011ff */
[----:B-1----:R-:W-:Y:S05]  /*2b50*/  @!P0 BRA `(.L_x_47) ;  /* 0x0000004000b88947 */ /* 0x002fea0003800000 */
.L_x_120:
[----:B------:R-:W-:Y:S01]  /*2b60*/  ULEA UR4, UR5, UR6, 0x3 ;  /* 0x0000000605047291 */ /* 0x000fe2000f8e18ff */
[----:B-1----:R-:W-:Y:S01]  /*2b70*/  PRMT R2, RZ, 0x654, R5 ;  /* 0x00000654ff027816 */ /* 0x002fe20000000005 */
[----:B------:R-:W-:Y:S01]  /*2b80*/  @!P2 IMAD.MOV.U32 R4, RZ, RZ, 0x10 ;  /* 0x00000010ff04a424 */ /* 0x000fe200078e00ff */
[----:B------:R-:W-:Y:S01]  /*2b90*/  SHF.L.U32 R5, R12, 0x1f, RZ ;  /* 0x0000001f0c057819 */ /* 0x000fe200000006ff */
[----:B------:R-:W-:Y:S01]  /*2ba0*/  UIADD3 UR7, UPT, UPT, UR4, 0x50, URZ ;  /* 0x0000005004077890 */ /* 0x000fe2000fffe0ff */
[----:B------:R1:W-:Y:S05]  /*2bb0*/  SYNCS.ARRIVE.TRANS64.RED.A1T0 RZ, [R2+URZ], RZ ;  /* 0x000000ff02ff79a7 */ /* 0x0003ea00081004ff */
[----:B------:R-:W-:Y:S01]  /*2bc0*/  IMAD.U32 R6, RZ, RZ, UR7 ;  /* 0x00000007ff067e24 */ /* 0x000fe2000f8e00ff */
[----:B------:R-:W2:Y:S04]  /*2bd0*/  SYNCS.PHASECHK.TRANS64.TRYWAIT P0, [UR4+0x60], R5 ;  /* 0x00006005ff0075a7 */ /* 0x000ea80008001104 */
[----:B------:R-:W-:Y:S01]  /*2be0*/  PRMT R6, R0, 0x654, R6 ;  /* 0x0000065400067816 */ /* 0x000fe20000000006 */
[----:B-12---:R-:W-:Y:S06]  /*2bf0*/  @!P0 BRA `(.L_x_48) ;  /* 0x0000004000a48947 */ /* 0x006fec0003800000 */
.L_x_122:
[----:B------:R-:W-:Y:S01]  /*2c00*/  ULEA UR8, UR5, UR6, 0x4 ;  /* 0x0000000605087291 */ /* 0x000fe2000f8e20ff */
[----:B------:R-:W-:Y:S01]  /*2c10*/  SEL R3, R6, R3, !P2 ;  /* 0x0000000306037207 */ /* 0x000fe20005000000 */
[----:B------:R-:W-:Y:S01]  /*2c20*/  UIADD3 UR9, UPT, UPT, UR4, 0x50, URZ ;  /* 0x0000005004097890 */ /* 0x000fe2000fffe0ff */
[----:B-1----:R-:W-:Y:S01]  /*2c30*/  LEA R2, R11, UR6, 0x3 ;  /* 0x000000060b027c11 */ /* 0x002fe2000f8e18ff */
[----:B------:R-:W-:Y:S01]  /*2c40*/  UIADD3 UR8, UPT, UPT, UR8, 0xe0, URZ ;  /* 0x000000e008087890 */ /* 0x000fe2000fffe0ff */
[----:B------:R1:W-:Y:S01]  /*2c50*/  @!P2 SYNCS.ARRIVE.TRANS64.RED RZ, [R3+URZ], R4 ;  /* 0x0000000403ffa9a7 */ /* 0x0003e200080004ff */
[----:B------:R-:W-:Y:S01]  /*2c60*/  UIADD3 UR4, UPT, UPT, UR5, 0x1, URZ ;  /* 0x0000000105047890 */ /* 0x000fe2000fffe0ff */
[----:B------:R-:W-:-:S03]  /*2c70*/  VIADD R8, R8, 0x1 ;  /* 0x0000000108087836 */ /* 0x000fc60000000000 */
[----:B------:R-:W-:Y:S02]  /*2c80*/  UISETP.NE.AND UP0, UPT, UR4, 0x2, UPT ;  /* 0x000000020400788c */ /* 0x000fe4000bf05270 */
[----:B------:R-:W-:Y:S01]  /*2c90*/  ISETP.NE.AND P0, PT, R8, 0x2, PT ;  /* 0x000000020800780c */ /* 0x000fe20003f05270 */
[----:B------:R-:W-:Y:S06]  /*2ca0*/  UGETNEXTWORKID.BROADCAST [UR8], [UR9] ;  /* 0x00000000080073ca */ /* 0x000fec0008000100 */
[----:B------:R-:W-:Y:S02]  /*2cb0*/  USEL UR7, URZ, 0x1, UP0 ;  /* 0x00000001ff077887 */ /* 0x000fe40008000000 */
[----:B------:R-:W-:-:S04]  /*2cc0*/  USEL UR5, UR4, URZ, UP0 ;  /* 0x000000ff04057287 */ /* 0x000fc80008000000 */
[----:B------:R-:W-:Y:S02]  /*2cd0*/  LOP3.LUT R12, R12, UR7, RZ, 0x3c, !PT ;  /* 0x000000070c0c7c12 */ /* 0x000fe4000f8e3cff */
[----:B-1----:R-:W-:-:S04]  /*2ce0*/  SHF.L.U32 R4, R10, 0x1f, RZ ;  /* 0x0000001f0a047819 */ /* 0x002fc800000006ff */
[----:B------:R-:W1:Y:S02]  /*2cf0*/  SYNCS.PHASECHK.TRANS64.TRYWAIT P1, [R2+URZ+0x50], R4 ;  /* 0x00005004020075a7 */ /* 0x000e6400080211ff */
[----:B-1----:R-:W-:Y:S05]  /*2d00*/  @!P1 BRA `(.L_x_49) ;  /* 0x0000004000789947 */ /* 0x002fea0003800000 */
.L_x_123:
[C---:B-1----:R-:W-:Y:S01]  /*2d10*/  LEA R4, R11.reuse, UR6, 0x4 ;  /* 0x000000060b047c11 */ /* 0x042fe2000f8e20ff */
[----:B------:R-:W-:Y:S01]  /*2d20*/  VIADD R2, R2, 0x60 ;  /* 0x0000006002027836 */ /* 0x000fe20000000000 */
[----:B------:R-:W-:Y:S01]  /*2d30*/  SEL R8, R8, RZ, P0 ;  /* 0x000000ff08087207 */ /* 0x000fe20000000000 */
[----:B------:R-:W-:-:S03]  /*2d40*/  VIADD R11, R11, 0x1 ;  /* 0x000000010b0b7836 */ /* 0x000fc60000000000 */
[----:B------:R-:W1:Y:S01]  /*2d50*/  LDS.128 R4, [R4+0xe0] ;  /* 0x0000e00004047984 */ /* 0x000e620000000c00 */
[----:B------:R-:W-:Y:S02]  /*2d60*/  PRMT R2, RZ, 0x654, R2 ;  /* 0x00000654ff027816 */ /* 0x000fe40000000002 */
[C---:B------:R-:W-:Y:S01]  /*2d70*/  ISETP.NE.AND P1, PT, R11.reuse, 0x2, PT ;  /* 0x000000020b00780c */ /* 0x040fe20003f25270 */
[----:B------:R-:W-:Y:S01]  /*2d80*/  @!PT LDS RZ, [RZ] ;  /* 0x00000000fffff984 */ /* 0x000fe20000000800 */
[----:B------:R-:W-:Y:S01]  /*2d90*/  @!PT LDS RZ, [RZ] ;  /* 0x00000000fffff984 */ /* 0x000fe20000000800 */
[----:B------:R-:W-:Y:S01]  /*2da0*/  @!PT LDS RZ, [RZ] ;  /* 0x00000000fffff984 */ /* 0x000fe20000000800 */
[----:B------:R-:W-:Y:S01]  /*2db0*/  @!PT LDS RZ, [RZ] ;  /* 0x00000000fffff984 */ /* 0x000fe20000000800 */
[----:B------:R2:W-:Y:S06]  /*2dc0*/  MEMBAR.ALL.CTA ;  /* 0x0000000000007992 */ /* 0x0005ec0000008000 */
[----:B--2---:R-:W2:Y:S01]  /*2dd0*/  FENCE.VIEW.ASYNC.S ;  /* 0x00000000000073c6 */ /* 0x004ea20000000000 */
[----:B------:R-:W-:Y:S01]  /*2de0*/  SEL R11, R11, RZ, P1 ;  /* 0x000000ff0b0b7207 */ /* 0x000fe20000800000 */
[----:B--2---:R2:W-:Y:S01]  /*2df0*/  SYNCS.ARRIVE.TRANS64.RED.A1T0 RZ, [R2+URZ], RZ ;  /* 0x000000ff02ff79a7 */ /* 0x0045e200081004ff */
[----:B-1----:R-:W-:-:S02]  /*2e00*/  LOP3.LUT P3, RZ, R6, 0x1, RZ, 0xc0, !PT ;  /* 0x0000000106ff7812 */ /* 0x002fc4000786c0ff */
[----:B------:R-:W-:-:S04]  /*2e10*/  SEL R4, RZ, 0x1, P1 ;  /* 0x00000001ff047807 */ /* 0x000fc80000800000 */
[----:B------:R-:W-:Y:S02]  /*2e20*/  LOP3.LUT R10, R10, R4, RZ, 0x3c, !PT ;  /* 0x000000040a0a7212 */ /* 0x000fe400078e3cff */
[----:B--2---:R-:W-:-:S04]  /*2e30*/  SEL R2, RZ, 0x1, P0 ;  /* 0x00000001ff027807 */ /* 0x004fc80000000000 */
[----:B------:R-:W-:Y:S01]  /*2e40*/  LOP3.LUT R9, R9, R2, RZ, 0x3c, !PT ;  /* 0x0000000209097212 */ /* 0x000fe200078e3cff */
[----:B------:R-:W-:Y:S06]  /*2e50*/  @P3 BRA `(.L_x_50) ;  /* 0xfffffffc002c3947 */ /* 0x000fec000383ffff */
[----:B------:R-:W-:Y:S01]  /*2e60*/  ULEA UR4, UR5, UR6, 0x3 ;  /* 0x0000000605047291 */ /* 0x000fe2000f8e18ff */
[----:B------:R-:W-:-:S08]  /*2e70*/  SHF.L.U32 R2, R12, 0x1f, RZ ;  /* 0x0000001f0c027819 */ /* 0x000fd000000006ff */
[----:B------:R-:W1:Y:S02]  /*2e80*/  SYNCS.PHASECHK.TRANS64 P0, [UR4+0x60], R2 ;  /* 0x00006002ff0075a7 */ /* 0x000e640008001004 */
[----:B-1----:R-:W-:Y:S05]  /*2e90*/  @P0 BRA `(.L_x_51) ;  /* 0x0000000000080947 */ /* 0x002fea0003800000 */
[----:B------:R-:W1:Y:S02]  /*2ea0*/  SYNCS.PHASECHK.TRANS64.TRYWAIT P0, [UR4+0x60], R2 ;  /* 0x00006002ff0075a7 */ /* 0x000e640008001104 */
[----:B-1----:R-:W-:Y:S05]  /*2eb0*/  @!P0 BRA `(.L_x_52) ;  /* 0x0000004000208947 */ /* 0x002fea0003800000 */
.L_x_51:
[----:B------:R-:W-:-:S04]  /*2ec0*/  UIADD3 UR7, UPT, UPT, UR5, 0x1, URZ ;  /* 0x0000000105077890 */ /* 0x000fc8000fffe0ff */
[----:B------:R-:W-:-:S04]  /*2ed0*/  UISETP.NE.AND UP0, UPT, UR7, 0x2, UPT ;  /* 0x000000020700788c */ /* 0x000fc8000bf05270 */
[----:B------:R-:W-:Y:S02]  /*2ee0*/  USEL UR8, URZ, 0x1, UP0 ;  /* 0x00000001ff087887 */ /* 0x000fe40008000000 */
[----:B------:R-:W-:-:S04]  /*2ef0*/  USEL UR7, UR7, URZ, UP0 ;  /* 0x000000ff07077287 */ /* 0x000fc80008000000 */
[----:B------:R-:W-:Y:S01]  /*2f00*/  ULEA UR7, UR7, UR6, 0x3 ;  /* 0x0000000607077291 */ /* 0x000fe2000f8e18ff */
[----:B-1----:R-:W-:-:S04]  /*2f10*/  LOP3.LUT R2, R12, UR8, RZ, 0x3c, !PT ;  /* 0x000000080c027c12 */ /* 0x002fc8000f8e3cff */
[----:B------:R-:W-:-:S04]  /*2f20*/  SHF.L.U32 R0, R2, 0x1f, RZ ;  /* 0x0000001f02007819 */ /* 0x000fc800000006ff */
[----:B------:R-:W1:Y:S02]  /*2f30*/  SYNCS.PHASECHK.TRANS64 P0, [UR7+0x60], R0 ;  /* 0x00006000ff0075a7 */ /* 0x000e640008001007 */
[----:B-1----:R-:W-:Y:S05]  /*2f40*/  @P0 EXIT ;  /* 0x000000000000094d */ /* 0x002fea0003800000 */
[----:B------:R-:W-:Y:S02]  /*2f50*/  SHF.L.U32 R2, R2, 0x1f, RZ ;  /* 0x0000001f02027819 */ /* 0x000fe400000006ff */
[----:B------:R-:W-:-:S07]  /*2f60*/  MOV R0, UR7 ;  /* 0x0000000700007c02 */ /* 0x000fce0008000f00 */
.L_x_53:
[----:B-1----:R1:W2:Y:S02]  /*2f70*/  SYNCS.PHASECHK.TRANS64.TRYWAIT P0, [R0+URZ+0x60], R2 ;  /* 0x00006002000075a7 */ /* 0x0022a400080011ff */
[----:B--2---:R-:W-:Y:S05]  /*2f80*/  @!P0 NANOSLEEP.SYNCS 0x989680 ;  /* 0x009896800000895d */ /* 0x004fea0003900000 */
[----:B------:R-:W2:Y:S02]  /*2f90*/  @!P0 SYNCS.PHASECHK.TRANS64 P0, [R0+URZ+0x60], R2 ;  /* 0x00006002000085a7 */ /* 0x000ea400080010ff */
[----:B--2---:R-:W-:Y:S05]  /*2fa0*/  @P0 EXIT ;  /* 0x000000000000094d */ /* 0x004fea0003800000 */
[----:B------:R-:W-:Y:S05]  /*2fb0*/  BRA `(.L_x_53) ;  /* 0xfffffffc00ec7947 */ /* 0x000fea000383ffff */
.L_x_46:
[----:B------:R-:W-:Y:S05]  /*2fc0*/  BRA.U UP4, `(.L_x_54) ;  /* 0x0000001104887547 */ /* 0x000fea000b800000 */
[----:B------:R-:W1:Y:S01]  /*2fd0*/  S2UR UR7, SR_CgaCtaId ;  /* 0x00000000000779c3 */ /* 0x000e620000008800 */
[----:B------:R-:W-:Y:S01]  /*2fe0*/  UMOV UR4, 0x40 ;  /* 0x0000004000047882 */ /* 0x000fe20000000000 */
[----:B------:R-:W-:Y:S01]  /*2ff0*/  NOP ;  /* 0x0000000000007918 */ /* 0x000fe20000000000 */
[----:B------:R-:W-:Y:S01]  /*3000*/  UMOV UR6, 0x400 ;  /* 0x0000040000067882 */ /* 0x000fe20000000000 */
[----:B-1----:R-:W-:Y:S02]  /*3010*/  ULEA UR5, UR7, UR4, 0x18 ;  /* 0x0000000407057291 */ /* 0x002fe4000f8ec0ff */
[----:B------:R-:W-:-:S07]  /*3020*/  ULEA UR6, UR7, UR6, 0x18 ;  /* 0x0000000607067291 */ /* 0x000fce000f8ec0ff */
[----:B------:R-:W1:Y:S02]  /*3030*/  LDS.U8 R0, [UR5+0x1c] ;  /* 0x00001c05ff007984 */ /* 0x000e640008000000 */
[----:B-1----:R-:W-:-:S13]  /*3040*/  ISETP.NE.AND P0, PT, R0, RZ, PT ;  /* 0x000000ff0000720c */ /* 0x002fda0003f05270 */
[----:B------:R-:W-:Y:S05]  /*3050*/  @P0 BRA `(.L_x_55) ;  /* 0x0000000400080947 */ /* 0x000fea0003800000 */
[----:B------:R-:W-:Y:S02]  /*3060*/  UISETP.NE.U32.AND UP1, UPT, UR27, 0x1, UPT ;  /* 0x000000011b00788c */ /* 0x000fe4000bf25070 */
[----:B------:R-:W-:-:S07]  /*3070*/  UIADD3 UR7, UPT, UPT, UR5, 0x8, URZ ;  /* 0x0000000805077890 */ /* 0x000fce000fffe0ff */
[----:B------:R-:W-:Y:S05]  /*3080*/  BRA.U !UP1, `(.L_x_56) ;  /* 0x00000001099c7547 */ /* 0x000fea000b800000 */
[----:B------:R-:W-:Y:S01]  /*3090*/  ELECT P0, URZ, PT ;  /* 0x0000000000ff782f */ /* 0x000fe20003800000 */
[----:B------:R-:W-:-:S12]  /*30a0*/  BSSY B0, `(.L_x_56) ;  /* 0x0000025000007945 */ /* 0x000fd80003800000 */
[----:B------:R-:W-:Y:S05]  /*30b0*/  @!P0 BRA `(.L_x_57) ;  /* 0x00000000008c8947 */ /* 0x000fea0003800000 */
[----:B------:R-:W-:-:S05]  /*30c0*/  UMOV UR4, 0x10 ;  /* 0x0000001000047882 */ /* 0x000fca0000000000 */
[----:B------:R-:W-:Y:S04]  /*30d0*/  DEPBAR.LE SB1, 0x36 ;  /* 0x00009d800000791a */ /* 0x000fe80000000000 */
[----:B------:R-:W1:Y:S02]  /*30e0*/  UTCATOMSWS.2CTA.FIND_AND_SET.ALIGN UP0, UR4, UR4 ;  /* 0x00000004000475e3 */ /* 0x000e640008200800 */
[----:B-1----:R-:W-:Y:S01]  /*30f0*/  MOV R10, UR4 ;  /* 0x00000004000a7c02 */ /* 0x002fe20008000f00 */
[----:B------:R-:W-:Y:S06]  /*3100*/  BRA.U UP0, `(.L_x_58) ;  /* 0x0000000100187547 */ /* 0x000fec000b800000 */
.L_x_59:
[----:B------:R-:W-:Y:S05]  /*3110*/  NANOSLEEP 0x64 ;  /* 0x000000640000795d */ /* 0x000fea0003800000 */
[----:B------:R-:W-:-:S05]  /*3120*/  UMOV UR4, 0x10 ;  /* 0x0000001000047882 */ /* 0x000fca0000000000 */
[----:B------:R-:W-:Y:S04]  /*3130*/  DEPBAR.LE SB1, 0x36 ;  /* 0x00009d800000791a */ /* 0x000fe80000000000 */
[----:B------:R-:W1:Y:S02]  /*3140*/  UTCATOMSWS.2CTA.FIND_AND_SET.ALIGN UP0, UR4, UR4 ;  /* 0x00000004000475e3 */ /* 0x000e640008200800 */
[----:B-1----:R-:W-:Y:S01]  /*3150*/  MOV R10, UR4 ;  /* 0x00000004000a7c02 */ /* 0x002fe20008000f00 */
[----:B------:R-:W-:Y:S05]  /*3160*/  BRA.U !UP0, `(.L_x_59) ;  /* 0xfffffffd08e87547 */ /* 0x000fea000b83ffff */
.L_x_58:
[----:B------:R-:W1:Y:S01]  /*3170*/  LDS R6, [UR5+0x10] ;  /* 0x00001005ff067984 */ /* 0x000e620008000800 */
[----:B------:R-:W-:Y:S01]  /*3180*/  IMAD.U32 R0, RZ, RZ, UR6 ;  /* 0x00000006ff007e24 */ /* 0x000fe2000f8e00ff */
[----:B------:R-:W-:-:S03]  /*3190*/  MOV R4, UR29 ;  /* 0x0000001d00047c02 */ /* 0x000fc60008000f00 */
[----:B------:R-:W-:Y:S01]  /*31a0*/  VIADD R0, R0, 0x100 ;  /* 0x0000010000007836 */ /* 0x000fe20000000000 */
[----:B-1----:R-:W-:-:S04]  /*31b0*/  SHF.L.U32 R6, R6, 0x1f, RZ ;  /* 0x0000001f06067819 */ /* 0x002fc800000006ff */
[----:B------:R-:W1:Y:S02]  /*31c0*/  SYNCS.PHASECHK.TRANS64.TRYWAIT P0, [UR5+0x8], R6 ;  /* 0x00000806ff0075a7 */ /* 0x000e640008001105 */
[----:B-1----:R-:W-:Y:S05]  /*31d0*/  @P0 BRA `(.L_x_60) ;  /* 0x0000000000080947 */ /* 0x002fea0003800000 */
[----:B------:R-:W1:Y:S02]  /*31e0*/  SYNCS.PHASECHK.TRANS64.TRYWAIT P0, [UR5+0x8], R6 ;  /* 0x00000806ff0075a7 */ /* 0x000e640008001105 */
[----:B-1----:R-:W-:Y:S05]  /*31f0*/  @!P0 BRA `(.L_x_61) ;  /* 0x0000003c00688947 */ /* 0x002fea0003800000 */
.L_x_60:
[----:B------:R-:W-:Y:S01]  /*3200*/  PRMT R4, R4, 0x654, R0 ;  /* 0x0000065404047816 */ /* 0x000fe20000000000 */
[----:B------:R-:W-:Y:S01]  /*3210*/  HFMA2 R0, -RZ, RZ, 0, 5.9604644775390625e-08 ;  /* 0x00000001ff007431 */ /* 0x000fe200000001ff */
[----:B------:R-:W-:Y:S01]  /*3220*/  UPRMT UR4, UR29, 0x654, UR7 ;  /* 0x000006541d047896 */ /* 0x000fe20008000007 */
[----:B------:R-:W-:Y:S02]  /*3230*/  IMAD.MOV.U32 R8, RZ, RZ, 0xffff ;  /* 0x0000ffffff087424 */ /* 0x000fe400078e00ff */
[----:B-1----:R-:W-:Y:S02]  /*3240*/  IMAD.MOV.U32 R6, RZ, RZ, 0x4 ;  /* 0x00000004ff067424 */ /* 0x002fe400078e00ff */
[----:B------:R-:W-:Y:S01]  /*3250*/  IMAD.SHL.U32 R9, R10, 0x20, RZ ;  /* 0x000000200a097824 */ /* 0x000fe200078e00ff */
[----:B------:R-:W-:Y:S02]  /*3260*/  MOV R5, UR4 ;  /* 0x0000000400057c02 */ /* 0x000fe40008000f00 */
[-C--:B------:R-:W-:Y:S01]  /*3270*/  SHF.L.U32 R8, R8, R10.reuse, RZ ;  /* 0x0000000a08087219 */ /* 0x080fe200000006ff */
[----:B------:R1:W-:Y:S01]  /*3280*/  SYNCS.ARRIVE.TRANS64.RED RZ, [UR4], R6 ;  /* 0x00000006ffff79a7 */ /* 0x0003e20008000404 */
[----:B------:R-:W-:Y:S01]  /*3290*/  SHF.L.U32 R7, R0, R10, RZ ;  /* 0x0000000a00077219 */ /* 0x000fe200000006ff */
[----:B------:R1:W-:Y:S04]  /*32a0*/  STS [UR6+0x100], R9 ;  /* 0x00010009ff007988 */ /* 0x0003e80008000806 */
[----:B------:R1:W-:Y:S04]  /*32b0*/  STAS [R4.64], R10 ;  /* 0x0000000a04007dbd */ /* 0x0003e8000c0008ff */
[----:B------:R1:W-:Y:S04]  /*32c0*/  ATOMS.OR RZ, [UR5+0x14], R8 ;  /* 0x00001408ffff798c */ /* 0x0003e8000b000005 */
[----:B------:R1:W-:Y:S04]  /*32d0*/  ATOMS.OR RZ, [UR5+0x18], R7 ;  /* 0x00001807ffff798c */ /* 0x0003e8000b000005 */
[----:B------:R1:W-:Y:S02]  /*32e0*/  ATOMS.XOR RZ, [UR5+0x10], R0 ;  /* 0x00001000ffff798c */ /* 0x0003e4000b800005 */
.L_x_57:
[----:B------:R-:W-:Y:S05]  /*32f0*/  BSYNC B0 ;  /* 0x0000000000007941 */ /* 0x000fea0003800000 */
.L_x_56:
[----:B------:R-:W-:Y:S05]  /*3300*/  BRA.U UP1, `(.L_x_62) ;  /* 0x00000001016c7547 */ /* 0x000fea000b800000 */
[----:B------:R-:W-:-:S03]  /*3310*/  UMOV UR4, 0xffffffff ;  /* 0xffffffff00047882 */ /* 0x000fc60000000000 */
[----:B------:R-:W-:Y:S05]  /*3320*/  BRA.DIV UR4, `(.L_x_63) ;  /* 0x0000003e04347947 */ /* 0x000fea000b800000 */
[----:B------:R-:W-:-:S13]  /*3330*/  ELECT P0, URZ, PT ;  /* 0x0000000000ff782f */ /* 0x000fda0003800000 */
.L_x_127:
[----:B------:R-:W-:Y:S05]  /*3340*/  @!P0 BRA `(.L_x_62) ;  /* 0x00000000005c8947 */ /* 0x000fea0003800000 */
[----:B-1----:R-:W1:Y:S02]  /*3350*/  LDS R4, [UR5+0x10] ;  /* 0x00001005ff047984 */ /* 0x002e640008000800 */
[----:B-1----:R-:W-:-:S04]  /*3360*/  SHF.L.U32 R4, R4, 0x1f, RZ ;  /* 0x0000001f04047819 */ /* 0x002fc800000006ff */
[----:B------:R-:W1:Y:S02]  /*3370*/  SYNCS.PHASECHK.TRANS64.TRYWAIT P0, [UR5+0x8], R4 ;  /* 0x00000804ff0075a7 */ /* 0x000e640008001105 */
[----:B-1----:R-:W-:Y:S05]  /*3380*/  @P0 BRA `(.L_x_64) ;  /* 0x0000000000080947 */ /* 0x002fea0003800000 */
[----:B------:R-:W1:Y:S02]  /*3390*/  SYNCS.PHASECHK.TRANS64.TRYWAIT P0, [UR5+0x8], R4 ;  /* 0x00000804ff0075a7 */ /* 0x000e640008001105 */
[----:B-1----:R-:W-:Y:S05]  /*33a0*/  @!P0 BRA `(.L_x_65) ;  /* 0x0000003c00388947 */ /* 0x002fea0003800000 */
.L_x_64:
[----:B------:R-:W2:Y:S01]  /*33b0*/  LDS R6, [UR6+0x100] ;  /* 0x00010006ff067984 */ /* 0x000ea20008000800 */
[----:B-1----:R-:W-:Y:S02]  /*33c0*/  HFMA2 R0, -RZ, RZ, 0, 5.9604644775390625e-08 ;  /* 0x00000001ff007431 */ /* 0x002fe400000001ff */
[----:B------:R-:W-:Y:S01]  /*33d0*/  IMAD.MOV.U32 R4, RZ, RZ, 0xffff ;  /* 0x0000ffffff047424 */ /* 0x000fe200078e00ff */
[----:B------:R-:W-:Y:S01]  /*33e0*/  UPRMT UR4, UR29, 0x654, UR7 ;  /* 0x000006541d047896 */ /* 0x000fe20008000007 */
[----:B--2---:R-:W-:-:S03]  /*33f0*/  IMAD.SHL.U32 R5, R6, 0x20, RZ ;  /* 0x0000002006057824 */ /* 0x004fc600078e00ff */
[-C--:B------:R-:W-:Y:S02]  /*3400*/  SHF.L.U32 R4, R4, R6.reuse, RZ ;  /* 0x0000000604047219 */ /* 0x080fe400000006ff */
[----:B------:R-:W-:Y:S01]  /*3410*/  SHF.L.U32 R6, R0, R6, RZ ;  /* 0x0000000600067219 */ /* 0x000fe200000006ff */
[----:B------:R2:W-:Y:S04]  /*3420*/  STS [UR6+0x100], R5 ;  /* 0x00010005ff007988 */ /* 0x0005e80008000806 */
[----:B------:R2:W-:Y:S04]  /*3430*/  ATOMS.OR RZ, [UR5+0x14], R4 ;  /* 0x00001404ffff798c */ /* 0x0005e8000b000005 */
[----:B------:R2:W-:Y:S01]  /*3440*/  ATOMS.OR RZ, [UR5+0x18], R6 ;  /* 0x00001806ffff798c */ /* 0x0005e2000b000005 */
[----:B------:R-:W-:Y:S03]  /*3450*/  SYNCS.ARRIVE.TRANS64.RED.A1T0 RZ, [UR4], RZ ;  /* 0x000000ffffff79a7 */ /* 0x000fe60008100404 */
[----:B------:R2:W-:Y:S01]  /*3460*/  ATOMS.XOR RZ, [UR5+0x10], R0 ;  /* 0x00001000ffff798c */ /* 0x0005e2000b800005 */
[----:B------:R-:W-:Y:S05]  /*3470*/  BRA `(.L_x_62) ;  /* 0x0000000000107947 */ /* 0x000fea0003800000 */
.L_x_55:
[----:B------:R-:W-:Y:S02]  /*3480*/  MOV R0, 0xffffffff ;  /* 0xffffffff00007802 */ /* 0x000fe40000000f00 */
[----:B------:R-:W-:-:S03]  /*3490*/  MOV R4, 0x34c0 ;  /* 0x000034c000047802 */ /* 0x000fc60000000f00 */
[----:B------:R1:W-:Y:S04]  /*34a0*/  STS [UR6+0x100], R0 ;  /* 0x00010000ff007988 */ /* 0x0003e80008000806 */
[----:B-1---5:R-:W-:Y:S05]  /*34b0*/  CALL.REL.NOINC `($__internal_1_$__cuda_sm10x_tcgen05_guardrail_trap_phase_invalid_during_alloc) ;  /* 0x0000004000407944 */ /* 0x022fea0003c00000 */
.L_x_62:
[----:B------:R-:W-:Y:S05]  /*34c0*/  WARPSYNC.ALL ;  /* 0x0000000000007948 */ /* 0x000fea0003800000 */
[----:B------:R-:W3:Y:S01]  /*34d0*/  S2UR UR4, SR_CgaCtaId ;  /* 0x00000000000479c3 */ /* 0x000ee20000008800 */
[----:B------:R-:W-:Y:S01]  /*34e0*/  UMOV UR13, 0x400 ;  /* 0x00000400000d7882 */ /* 0x000fe20000000000 */
[----:B------:R-:W-:-:S06]  /*34f0*/  NOP ;  /* 0x0000000000007918 */ /* 0x000fcc0000000000 */
[----:B------:R-:W-:Y:S06]  /*3500*/  BAR.ARV 0x6, 0xa0 ;  /* 0x0182800000007b1d */ /* 0x000fec0000002000 */
[----:B------:R-:W4:Y:S01]  /*3510*/  LDCU UR6, c[0x0][0x38c] ;  /* 0x00007180ff0677ac */ /* 0x000f220008000800 */
[----:B------:R-:W-:Y:S01]  /*3520*/  LOP3.LUT R3, R3, 0xffff, RZ, 0xc0, !PT ;  /* 0x0000ffff03037812 */ /* 0x000fe200078ec0ff */
[----:B-1----:R-:W-:Y:S01]  /*3530*/  IMAD.MOV.U32 R9, RZ, RZ, 0x1 ;  /* 0x00000001ff097424 */ /* 0x002fe200078e00ff */
[----:B------:R-:W-:Y:S01]  /*3540*/  LOP3.LUT R2, R2, 0xffff, RZ, 0xc0, !PT ;  /* 0x0000ffff02027812 */ /* 0x000fe200078ec0ff */
[----:B------:R-:W-:Y:S01]  /*3550*/  IMAD.MOV.U32 R8, RZ, RZ, RZ ;  /* 0x000000ffff087224 */ /* 0x000fe200078e00ff */
[----:B------:R-:W-:Y:S01]  /*3560*/  R2UR UR16, R3 ;  /* 0x00000000031072ca */ /* 0x000fe200000e0000 */
[----:B------:R-:W-:Y:S01]  /*3570*/  UMOV UR20, URZ ;  /* 0x000000ff00147c82 */ /* 0x000fe20008000000 */
[----:B------:R-:W-:-:S02]  /*3580*/  R2UR UR24, R2 ;  /* 0x00000000021872ca */ /* 0x000fc400000e0000 */
[----:B------:R-:W-:Y:S01]  /*3590*/  CS2R R2, SRZ ;  /* 0x0000000000027805 */ /* 0x000fe2000001ff00 */
[----:B------:R-:W-:Y:S01]  /*35a0*/  UMOV UR10, URZ ;  /* 0x000000ff000a7c82 */ /* 0x000fe20008000000 */
[----:B---3--:R-:W-:Y:S02]  /*35b0*/  ULEA UR13, UR4, UR13, 0x18 ;  /* 0x0000000d040d7291 */ /* 0x008fe4000f8ec0ff */
[----:B------:R-:W-:Y:S02]  /*35c0*/  UISETP.NE.AND UP3, UPT, UR27, URZ, UPT ;  /* 0x000000ff1b00728c */ /* 0x000fe4000bf65270 */
[----:B------:R-:W-:Y:S02]  /*35d0*/  UIADD3 UR5, UPT, UPT, UR13, 0x2400, URZ ;  /* 0x000024000d057890 */ /* 0x000fe4000fffe0ff */
[----:B------:R-:W-:Y:S02]  /*35e0*/  UIADD3 UR4, UPT, UPT, UR13, 0x3c00, URZ ;  /* 0x00003c000d047890 */ /* 0x000fe4000fffe0ff */
[----:B----4-:R-:W-:Y:S01]  /*35f0*/  UIADD3 UR6, UPT, UPT, UR6, 0x1f, URZ ;  /* 0x0000001f06067890 */ /* 0x010fe2000fffe0ff */
[----:B--2---:R-:W1:Y:S01]  /*3600*/  LDS R0, [UR13+0x100] ;  /* 0x0001000dff007984 */ /* 0x004e620008000800 */
[----:B------:R-:W-:-:S02]  /*3610*/  USHF.R.U32.HI UR5, URZ, 0x4, UR5 ;  /* 0x00000004ff057899 */ /* 0x000fc40008011605 */
[----:B------:R-:W-:Y:S02]  /*3620*/  USHF.R.S32.HI UR21, URZ, 0x1f, UR6 ;  /* 0x0000001fff157899 */ /* 0x000fe40008011406 */
[----:B------:R-:W-:Y:S02]  /*3630*/  USHF.R.U32.HI UR4, URZ, 0x4, UR4 ;  /* 0x00000004ff047899 */ /* 0x000fe40008011604 */
[----:B------:R-:W-:Y:S02]  /*3640*/  ULEA.HI UR21, UR21, UR6, URZ, 0x5 ;  /* 0x0000000615157291 */ /* 0x000fe4000f8f28ff */
[----:B------:R-:W-:Y:S02]  /*3650*/  ULOP3.LUT UR5, UR5, 0x3fff, URZ, 0xc0, !UPT ;  /* 0x00003fff05057892 */ /* 0x000fe4000f8ec0ff */
[----:B------:R-:W-:Y:S02]  /*3660*/  USHF.R.S32.HI UR21, URZ, 0x5, UR21 ;  /* 0x00000005ff157899 */ /* 0x000fe40008011415 */
[----:B------:R-:W-:-:S02]  /*3670*/  ULOP3.LUT UR18, UR4, 0x3fff, URZ, 0xc0, !UPT ;  /* 0x00003fff04127892 */ /* 0x000fc4000f8ec0ff */
[----:B------:R-:W-:Y:S02]  /*3680*/  UISETP.LT.AND UP0, UPT, UR21, 0x1, UPT ;  /* 0x000000011500788c */ /* 0x000fe4000bf01270 */
[----:B------:R-:W-:Y:S02]  /*3690*/  ULOP3.LUT UR17, UR5, 0x10000, URZ, 0xfc, !UPT ;  /* 0x0001000005117892 */ /* 0x000fe4000f8efcff */
[----:B------:R-:W-:Y:S02]  /*36a0*/  ULOP3.LUT UR18, UR18, 0x10000, URZ, 0xfc, !UPT ;  /* 0x0001000012127892 */ /* 0x000fe4000f8efcff */
[----:B------:R-:W-:Y:S01]  /*36b0*/  USEL UR25, UR21, 0x1, !UP0 ;  /* 0x0000000115197887 */ /* 0x000fe2000c000000 */
[----:B------:R-:W-:Y:S01]  /*36c0*/  UMOV UR11, URZ ;  /* 0x000000ff000b7c82 */ /* 0x000fe20008000000 */
[----:B------:R-:W-:Y:S01]  /*36d0*/  UMOV UR22, 0x0 ;  /* 0x0000000000167882 */ /* 0x000fe20000000000 */
[----:B------:R-:W-:Y:S01]  /*36e0*/  UMOV UR23, 0x8100490 ;  /* 0x0810049000177882 */ /* 0x000fe20000000000 */
[----:B-1----:R-:W-:-:S15]  /*36f0*/  R2UR UR26, R0 ;  /* 0x00000000001a72ca */ /* 0x002fde00000e0000 */
.L_x_73:
[C---:B------:R-:W-:Y:S02]  /*3700*/  LEA R0, R8.reuse, UR13, 0x3 ;  /* 0x0000000d08007c11 */ /* 0x040fe4000f8e18ff */
[----:B------:R-:W-:Y:S02]  /*3710*/  SHF.L.U32 R4, R3, 0x1f, RZ ;  /* 0x0000001f03047819 */ /* 0x000fe400000006ff */
[----:B------:R-:W-:Y:S02]  /*3720*/  LEA R5, R8, UR13, 0x4 ;  /* 0x0000000d08057c11 */ /* 0x000fe4000f8e20ff */
[----:B------:R-:W1:Y:S02]  /*3730*/  SYNCS.PHASECHK.TRANS64.TRYWAIT P0, [R0+URZ+0x50], R4 ;  /* 0x00005004000075a7 */ /* 0x000e6400080011ff */
[----:B-1-3--:R-:W-:Y:S05]  /*3740*/  @!P0 BRA `(.L_x_66) ;  /* 0x0000003800688947 */ /* 0x00afea0003800000 */
.L_x_128:
[----:B-1----:R-:W1:Y:S01]  /*3750*/  LDS.128 R4, [R5+0xe0] ;  /* 0x0000e00005047984 */ /* 0x002e620000000c00 */
[----:B------:R-:W-:Y:S02]  /*3760*/  VIADD R0, R0, 0x60 ;  /* 0x0000006000007836 */ /* 0x000fe40000000000 */
[----:B------:R-:W-:Y:S01]  /*3770*/  VIADD R8, R8, 0x1 ;  /* 0x0000000108087836 */ /* 0x000fe20000000000 */
[----:B------:R-:W-:Y:S01]  /*3780*/  @!PT LDS RZ, [RZ] ;  /* 0x00000000fffff984 */ /* 0x000fe20000000800 */
[----:B------:R-:W-:Y:S01]  /*3790*/  @!PT LDS RZ, [RZ] ;  /* 0x00000000fffff984 */ /* 0x000fe20000000800 */
[----:B------:R-:W-:Y:S01]  /*37a0*/  @!PT LDS RZ, [RZ] ;  /* 0x00000000fffff984 */ /* 0x000fe20000000800 */
[----:B------:R-:W-:Y:S01]  /*37b0*/  @!PT LDS RZ, [RZ] ;  /* 0x00000000fffff984 */ /* 0x000fe20000000800 */
[----:B------:R2:W-:Y:S06]  /*37c0*/  MEMBAR.ALL.CTA ;  /* 0x0000000000007992 */ /* 0x0005ec0000008000 */
[----:B--2---:R-:W2:Y:S01]  /*37d0*/  FENCE.VIEW.ASYNC.S ;  /* 0x00000000000073c6 */ /* 0x004ea20000000000 */
[----:B------:R-:W-:-:S04]  /*37e0*/  PRMT R0, RZ, 0x654, R0 ;  /* 0x00000654ff007816 */ /* 0x000fc80000000000 */
[----:B--2---:R2:W-:Y:S01]  /*37f0*/  SYNCS.ARRIVE.TRANS64.RED.A1T0 RZ, [R0+URZ], RZ ;  /* 0x000000ff00ff79a7 */ /* 0x0045e200081004ff */
[----:B-1----:R-:W-:Y:S01]  /*3800*/  LOP3.LUT P1, RZ, R6, 0x1, RZ, 0xc0, !PT ;  /* 0x0000000106ff7812 */ /* 0x002fe2000782c0ff */
[----:B--2---:R-:W-:-:S12]  /*3810*/  BRA.U UP3, `(.L_x_67) ;  /* 0x0000000103cc7547 */ /* 0x004fd8000b800000 */
[----:B------:R-:W1:Y:S01]  /*3820*/  LDCU UR4, c[0x0][0x38c] ;  /* 0x00007180ff0477ac */ /* 0x000e620008000800 */
[----:B------:R-:W-:Y:S02]  /*3830*/  PLOP3.LUT P2, PT, PT, PT, PT, 0x80, 0x8 ;  /* 0x000000000008781c */ /* 0x000fe40003f4f070 */
[----:B------:R-:W-:Y:S01]  /*3840*/  SHF.L.U32 R4, R9, 0x1f, RZ ;  /* 0x0000001f09047819 */ /* 0x000fe200000006ff */
[----:B------:R-:W-:Y:S02]  /*3850*/  ULEA UR19, UR20, UR13, 0x3 ;  /* 0x0000000d14137291 */ /* 0x000fe4000f8e18ff */
[----:B-1----:R-:W-:-:S06]  /*3860*/  UISETP.GE.AND UP0, UPT, UR4, 0x1, UPT ;  /* 0x000000010400788c */ /* 0x002fcc000bf06270 */
[----:B------:R-:W-:-:S05]  /*3870*/  PLOP3.LUT P0, PT, PT, PT, UP0, 0x80, 0x8 ;  /* 0x000000000008781c */ /* 0x000fca0003f0f008 */
[----:B------:R-:W-:-:S08]  /*3880*/  @UP0 ULEA UR4, UR10, UR13, 0x3 ;  /* 0x0000000d0a040291 */ /* 0x000fd0000f8e18ff */
[----:B------:R-:W-:-:S04]  /*3890*/  @P0 SHF.L.U32 R0, R2, 0x1f, RZ ;  /* 0x0000001f02000819 */ /* 0x000fc800000006ff */
[----:B------:R1:W2:Y:S01]  /*38a0*/  @P0 SYNCS.PHASECHK.TRANS64.TRYWAIT P2, [UR4], R0 ;  /* 0x00000000ff0005a7 */ /* 0x0002a20008041104 */
[----:B------:R-:W3:Y:S02]  /*38b0*/  SYNCS.PHASECHK.TRANS64.TRYWAIT P0, [UR19+0x90], R4 ;  /* 0x00009004ff0075a7 */ /* 0x000ee40008001113 */
[----:B-123--:R-:W-:Y:S05]  /*38c0*/  @!P0 BRA `(.L_x_68) ;  /* 0x00000038001c8947 */ /* 0x00efea0003800000 */
.L_x_130:
[----:B------:R-:W-:Y:S01]  /*38d0*/  UMOV UR14, UR11 ;  /* 0x0000000b000e7c82 */ /* 0x000fe20008000000 */
[----:B------:R-:W-:Y:S05]  /*38e0*/  BRA.U !UP0, `(.L_x_69) ;  /* 0x0000000108887547 */ /* 0x000fea000b800000 */
[----:B------:R-:W-:Y:S02]  /*38f0*/  UIADD3 UR14, UPT, UPT, UR25, UR11, URZ ;  /* 0x0000000b190e7290 */ /* 0x000fe4000fffe0ff */
[----:B------:R-:W-:Y:S02]  /*3900*/  ULEA UR15, UR20, UR26, 0x5 ;  /* 0x0000001a140f7291 */ /* 0x000fe4000f8e28ff */
[----:B------:R-:W-:Y:S01]  /*3910*/  UPLOP3.LUT UP2, UPT, UPT, UPT, UPT, 0x40, 0x4 ;  /* 0x000000000004789c */ /* 0x000fe20003f4e870 */
[----:B------:R-:W-:Y:S01]  /*3920*/  UMOV UR12, UR21 ;  /* 0x00000015000c7c82 */ /* 0x000fe20008000000 */
[----:B------:R-:W-:-:S09]  /*3930*/  UMOV UR5, UR10 ;  /* 0x0000000a00057c82 */ /* 0x000fd20008000000 */
.L_x_72:
[----:B--2---:R-:W-:Y:S01]  /*3940*/  ULEA UR6, UR5, UR13, 0x3 ;  /* 0x0000000d05067291 */ /* 0x004fe2000f8e18ff */
[----:B---3--:R-:W-:Y:S11]  /*3950*/  @P2 BRA `(.L_x_70) ;  /* 0x00000000000c2947 */ /* 0x008ff60003800000 */
[----:B-1----:R-:W-:Y:S04]  /*3960*/  SHF.L.U32 R4, R2, 0x1f, RZ ;  /* 0x0000001f02047819 */ /* 0x002fe800000006ff */
[----:B------:R-:W1:Y:S02]  /*3970*/  SYNCS.PHASECHK.TRANS64.TRYWAIT P0, [UR6], R4 ;  /* 0x00000004ff0075a7 */ /* 0x000e640008001106 */
[----:B-1----:R-:W-:Y:S05]  /*3980*/  @!P0 BRA `(.L_x_71) ;  /* 0x0000003800048947 */ /* 0x002fea0003800000 */
.L_x_70:
[----:B------:R-:W-:Y:S01]  /*3990*/  UISETP.NE.AND UP0, UPT, UR12, 0x1, UPT ;  /* 0x000000010c00788c */ /* 0x000fe2000bf05270 */
[----:B------:R-:W-:Y:S01]  /*39a0*/  PLOP3.LUT P2, PT, PT, PT, PT, 0x80, 0x8 ;  /* 0x000000000008781c */ /* 0x000fe20003f4f070 */
[----:B------:R-:W-:Y:S02]  /*39b0*/  UIADD3 UR4, UPT, UPT, UR5, 0x1, URZ ;  /* 0x0000000105047890 */ /* 0x000fe4000fffe0ff */
[----:B------:R-:W-:Y:S02]  /*39c0*/  ULEA UR8, UR5, UR18, 0x6 ;  /* 0x0000001205087291 */ /* 0x000fe4000f8e30ff */
[----:B------:R-:W-:Y:S01]  /*39d0*/  UISETP.NE.AND UP1, UPT, UR4, 0x3, UPT ;  /* 0x000000030400788c */ /* 0x000fe2000bf25270 */
[----:B------:R-:W-:Y:S01]  /*39e0*/  PLOP3.LUT P0, PT, PT, PT, UP0, 0x80, 0x8 ;  /* 0x000000000008781c */ /* 0x000fe20003f0f008 */
[----:B------:R-:W-:Y:S02]  /*39f0*/  UIADD3 UR11, UPT, UPT, UR11, 0x1, URZ ;  /* 0x000000010b0b7890 */ /* 0x000fe4000fffe0ff */
[----:B------:R-:W-:Y:S02]  /*3a00*/  USEL UR7, URZ, 0x1, UP1 ;  /* 0x00000001ff077887 */ /* 0x000fe40008800000 */
[----:B------:R-:W-:Y:S01]  /*3a10*/  USEL UR10, UR4, URZ, UP1 ;  /* 0x000000ff040a7287 */ /* 0x000fe20008800000 */
[----:B------:R-:W-:Y:S01]  /*3a20*/  UMOV UR9, 0xc0004010 ;  /* 0xc000401000097882 */ /* 0x000fe20000000000 */
[----:B------:R-:W-:Y:S02]  /*3a30*/  UIADD3 UR12, UPT, UPT, UR12, -0x1, URZ ;  /* 0xffffffff0c0c7890 */ /* 0x000fe4000fffe0ff */
[----:B------:R-:W-:Y:S01]  /*3a40*/  LOP3.LUT R2, R2, UR7, RZ, 0x3c, !PT ;  /* 0x0000000702027c12 */ /* 0x000fe2000f8e3cff */
[----:B------:R-:W-:Y:S01]  /*3a50*/  @UP0 ULEA UR4, UR10, UR13, 0x3 ;  /* 0x0000000d0a040291 */ /* 0x000fe2000f8e18ff */
[----:B------:R-:W-:Y:S02]  /*3a60*/  UMOV UR7, 0xc0004010 ;  /* 0xc000401000077882 */ /* 0x000fe40000000000 */
[----:B-1----:R-:W-:Y:S01]  /*3a70*/  @P0 SHF.L.U32 R0, R2, 0x1f, RZ ;  /* 0x0000001f02000819 */ /* 0x002fe200000006ff */
[----:B------:R-:W-:Y:S05]  /*3a80*/  UISETP.NE.AND UP0, UPT, UR11, UR14, UPT ;  /* 0x0000000e0b00728c */ /* 0x000fea000bf05270 */
[----:B------:R2:W3:Y:S01]  /*3a90*/  @P0 SYNCS.PHASECHK.TRANS64.TRYWAIT P2, [UR4], R0 ;  /* 0x00000000ff0005a7 */ /* 0x0004e20008041104 */
[----:B------:R-:W-:Y:S02]  /*3aa0*/  UIADD3 UR4, UPT, UPT, UR6, 0x18, URZ ;  /* 0x0000001806047890 */ /* 0x000fe4000fffe0ff */
[----:B------:R-:W-:Y:S03]  /*3ab0*/  ULEA UR6, UR5, UR17, 0x7 ;  /* 0x0000001105067291 */ /* 0x000fe6000f8e38ff */
[----:B------:R-:W-:Y:S06]  /*3ac0*/  UMOV UR5, UR10 ;  /* 0x0000000a00057c82 */ /* 0x000fec0008000000 */
[----:B------:R2:W-:Y:S01]  /*3ad0*/  UTCQMMA.2CTA gdesc[UR6], gdesc[UR8], tmem[UR15], tmem[UR22], idesc[UR23], UP2 ;  /* 0x00ff1608060075ea */ /* 0x0005e2000920030f */
[----:B------:R-:W-:Y:S01]  /*3ae0*/  UPLOP3.LUT UP2, UPT, UPT, UPT, UPT, 0x80, 0x8 ;  /* 0x000000000008789c */ /* 0x000fe20003f4f070 */
[----:B------:R2:W-:Y:S01]  /*3af0*/  UTCBAR.2CTA.MULTICAST [UR4], URZ, UR16 ;  /* 0x000000ff040073e9 */ /* 0x0005e20008200810 */
[----:B------:R-:W-:Y:S09]  /*3b00*/  BRA.U UP0, `(.L_x_72) ;  /* 0xfffffffd008c7547 */ /* 0x000ff2000b83ffff */
.L_x_69:
[----:B--2---:R-:W-:Y:S01]  /*3b10*/  UIADD3 UR4, UPT, UPT, UR19, 0x70, URZ ;  /* 0x0000007013047890 */ /* 0x004fe2000fffe0ff */
[----:B------:R-:W-:-:S08]  /*3b20*/  UMOV UR11, UR14 ;  /* 0x0000000e000b7c82 */ /* 0x000fd00008000000 */
[----:B------:R2:W-:Y:S01]  /*3b30*/  UTCBAR.2CTA.MULTICAST [UR4], URZ, UR24 ;  /* 0x000000ff040073e9 */ /* 0x0005e20008200818 */
[----:B------:R-:W-:Y:S02]  /*3b40*/  NOP ;  /* 0x0000000000007918 */ /* 0x000fe40000000000 */
.L_x_67:
[----:B--2---:R-:W-:Y:S01]  /*3b50*/  UIADD3 UR4, UPT, UPT, UR20, 0x1, URZ ;  /* 0x0000000114047890 */ /* 0x004fe2000fffe0ff */
[----:B------:R-:W-:-:S03]  /*3b60*/  ISETP.NE.AND P0, PT, R8, 0x2, PT ;  /* 0x000000020800780c */ /* 0x000fc60003f05270 */
[----:B------:R-:W-:Y:S01]  /*3b70*/  UISETP.NE.AND UP0, UPT, UR4, 0x4, UPT ;  /* 0x000000040400788c */ /* 0x000fe2000bf05270 */
[----:B-1----:R-:W-:Y:S02]  /*3b80*/  SEL R0, RZ, 0x1, P0 ;  /* 0x00000001ff007807 */ /* 0x002fe40000000000 */
[----:B------:R-:W-:Y:S01]  /*3b90*/  SEL R8, R8, RZ, P0 ;  /* 0x000000ff08087207 */ /* 0x000fe20000000000 */
[----:B------:R-:W-:Y:S01]  /*3ba0*/  USEL UR5, URZ, 0x1, UP0 ;  /* 0x00000001ff057887 */ /* 0x000fe20008000000 */
[----:B------:R-:W-:Y:S01]  /*3bb0*/  LOP3.LUT R3, R3, R0, RZ, 0x3c, !PT ;  /* 0x0000000003037212 */ /* 0x000fe200078e3cff */
[----:B------:R-:W-:-:S04]  /*3bc0*/  USEL UR20, UR4, URZ, UP0 ;  /* 0x000000ff04147287 */ /* 0x000fc80008000000 */
[----:B------:R-:W-:Y:S01]  /*3bd0*/  LOP3.LUT R9, R9, UR5, RZ, 0x3c, !PT ;  /* 0x0000000509097c12 */ /* 0x000fe2000f8e3cff */
[----:B------:R-:W-:Y:S07]  /*3be0*/  @P1 BRA `(.L_x_73) ;  /* 0xfffffff800c41947 */ /* 0x000fee000383ffff */
[----:B------:R-:W1:Y:S01]  /*3bf0*/  S2UR UR8, SR_CgaCtaId ;  /* 0x00000000000879c3 */ /* 0x000e620000008800 */
[----:B------:R-:W-:Y:S01]  /*3c00*/  ELECT P0, URZ, PT ;  /* 0x0000000000ff782f */ /* 0x000fe20003800000 */
[----:B------:R-:W-:Y:S01]  /*3c10*/  HFMA2 R0, -RZ, RZ, 0, 5.9604644775390625e-08 ;  /* 0x00000001ff007431 */ /* 0x000fe200000001ff */
[----:B------:R-:W-:-:S05]  /*3c20*/  UMOV UR4, 0x40 ;  /* 0x0000004000047882 */ /* 0x000fca0000000000 */
[----:B------:R-:W-:Y:S01]  /*3c30*/  UVIRTCOUNT.DEALLOC.SMPOOL 0x80 ;  /* 0x000000800000784c */ /* 0x000fe20000000000 */
[----:B------:R-:W-:Y:S02]  /*3c40*/  UISETP.NE.AND UP1, UPT, UR27, URZ, UPT ;  /* 0x000000ff1b00728c */ /* 0x000fe4000bf25270 */
[----:B-1----:R-:W-:-:S09]  /*3c50*/  ULEA UR8, UR8, UR4, 0x18 ;  /* 0x0000000408087291 */ /* 0x002fd2000f8ec0ff */
[----:B------:R1:W-:Y:S01]  /*3c60*/  @P0 STS.U8 [UR8+0x1c], R0 ;  /* 0x00001c00ff000988 */ /* 0x0003e20008000008 */
[----:B------:R-:W-:Y:S05]  /*3c70*/  BRA.U UP1, `(.L_x_74) ;  /* 0x0000000101a07547 */ /* 0x000fea000b800000 */
[----:B------:R-:W-:Y:S01]  /*3c80*/  UIADD3 UR7, UPT, UPT, UR13, 0x90, URZ ;  /* 0x000000900d077890 */ /* 0x000fe2000fffe0ff */
[----:B------:R-:W-:-:S03]  /*3c90*/  SHF.L.U32 R2, R9, 0x1f, RZ ;  /* 0x0000001f09027819 */ /* 0x000fc600000006ff */
[----:B------:R-:W-:-:S09]  /*3ca0*/  ULEA UR4, UR20, UR7, 0x3 ;  /* 0x0000000714047291 */ /* 0x000fd2000f8e18ff */
[----:B------:R-:W2:Y:S02]  /*3cb0*/  SYNCS.PHASECHK.TRANS64.TRYWAIT P0, [UR4], R2 ;  /* 0x00000002ff0075a7 */ /* 0x000ea40008001104 */
[----:B--2---:R-:W-:Y:S05]  /*3cc0*/  @!P0 BRA `(.L_x_75) ;  /* 0x00000034004c8947 */ /* 0x004fea0003800000 */
.L_x_133:
[----:B------:R-:W-:-:S04]  /*3cd0*/  UIADD3 UR4, UPT, UPT, UR20, 0x1, URZ ;  /* 0x0000000114047890 */ /* 0x000fc8000fffe0ff */
[----:B------:R-:W-:-:S04]  /*3ce0*/  UISETP.NE.AND UP0, UPT, UR4, 0x4, UPT ;  /* 0x000000040400788c */ /* 0x000fc8000bf05270 */
[----:B------:R-:W-:Y:S02]  /*3cf0*/  USEL UR6, URZ, 0x1, UP0 ;  /* 0x00000001ff067887 */ /* 0x000fe40008000000 */
[----:B------:R-:W-:-:S04]  /*3d00*/  USEL UR4, UR4, URZ, UP0 ;  /* 0x000000ff04047287 */ /* 0x000fc80008000000 */
[----:B------:R-:W-:Y:S01]  /*3d10*/  ULEA UR5, UR4, UR7, 0x3 ;  /* 0x0000000704057291 */ /* 0x000fe2000f8e18ff */
[----:B-1----:R-:W-:-:S04]  /*3d20*/  LOP3.LUT R2, R9, UR6, RZ, 0x3c, !PT ;  /* 0x0000000609027c12 */ /* 0x002fc8000f8e3cff */
[----:B------:R-:W-:-:S04]  /*3d30*/  SHF.L.U32 R3, R2, 0x1f, RZ ;  /* 0x0000001f02037819 */ /* 0x000fc800000006ff */
[----:B------:R-:W1:Y:S02]  /*3d40*/  SYNCS.PHASECHK.TRANS64.TRYWAIT P0, [UR5], R3 ;  /* 0x00000003ff0075a7 */ /* 0x000e640008001105 */
[----:B-1----:R-:W-:Y:S05]  /*3d50*/  @!P0 BRA `(.L_x_76) ;  /* 0x0000003400408947 */ /* 0x002fea0003800000 */
.L_x_135:
        /* <DEDUP_REMOVED lines=9> */
.L_x_137:
[----:B------:R-:W-:-:S04]  /*3df0*/  UIADD3 UR4, UPT, UPT, UR4, 0x1, URZ ;  /* 0x0000000104047890 */ /* 0x000fc8000fffe0ff */
[----:B------:R-:W-:-:S04]  /*3e00*/  UISETP.NE.AND UP0, UPT, UR4, 0x4, UPT ;  /* 0x000000040400788c */ /* 0x000fc8000bf05270 */
[----:B------:R-:W-:Y:S02]  /*3e10*/  USEL UR5, URZ, 0x1, UP0 ;  /* 0x00000001ff057887 */ /* 0x000fe40008000000 */
[----:B------:R-:W-:-:S04]  /*3e20*/  USEL UR4, UR4, URZ, UP0 ;  /* 0x000000ff04047287 */ /* 0x000fc80008000000 */
[----:B------:R-:W-:Y:S01]  /*3e30*/  ULEA UR4, UR4, UR7, 0x3 ;  /* 0x0000000704047291 */ /* 0x000fe2000f8e18ff */
[----:B------:R-:W-:-:S04]  /*3e40*/  LOP3.LUT R2, R2, UR5, RZ, 0x3c, !PT ;  /* 0x0000000502027c12 */ /* 0x000fc8000f8e3cff */
[----:B------:R-:W-:Y:S01]  /*3e50*/  SHF.L.U32 R2, R2, 0x1f, RZ ;  /* 0x0000001f02027819 */ /* 0x000fe200000006ff */
[----:B-1----:R-:W-:-:S04]  /*3e60*/  IMAD.U32 R0, RZ, RZ, UR4 ;  /* 0x00000004ff007e24 */ /* 0x002fc8000f8e00ff */
[----:B------:R1:W2:Y:S03]  /*3e70*/  SYNCS.PHASECHK.TRANS64.TRYWAIT P0, [R0+URZ], R2 ;  /* 0x00000002000075a7 */ /* 0x0002a600080011ff */
[----:B--2---:R-:W-:Y:S05]  /*3e80*/  @!P0 NANOSLEEP.SYNCS 0x989680 ;  /* 0x009896800000895d */ /* 0x004fea0003900000 */
[----:B------:R-:W2:Y:S02]  /*3e90*/  @!P0 SYNCS.PHASECHK.TRANS64 P0, [R0+URZ], R2 ;  /* 0x00000002000085a7 */ /* 0x000ea400080010ff */
[----:B--2---:R-:W-:Y:S05]  /*3ea0*/  @P0 BRA `(.L_x_78) ;  /* 0x0000000000200947 */ /* 0x004fea0003800000 */
.L_x_79:
[----:B--2---:R2:W4:Y:S02]  /*3eb0*/  SYNCS.PHASECHK.TRANS64.TRYWAIT P0, [R0+URZ], R2 ;  /* 0x00000002000075a7 */ /* 0x00452400080011ff */
[----:B----4-:R-:W-:Y:S05]  /*3ec0*/  @!P0 NANOSLEEP.SYNCS 0x989680 ;  /* 0x009896800000895d */ /* 0x010fea0003900000 */
[----:B------:R-:W4:Y:S02]  /*3ed0*/  @!P0 SYNCS.PHASECHK.TRANS64 P0, [R0+URZ], R2 ;  /* 0x00000002000085a7 */ /* 0x000f2400080010ff */
[----:B----4-:R-:W-:Y:S05]  /*3ee0*/  @!P0 BRA `(.L_x_79) ;  /* 0xfffffffc00f08947 */ /* 0x010fea000383ffff */
[----:B------:R-:W-:Y:S05]  /*3ef0*/  BRA `(.L_x_78) ;  /* 0x00000000000c7947 */ /* 0x000fea0003800000 */
.L_x_74:
[----:B------:R-:W-:-:S04]  /*3f00*/  UIADD3 UR4, UPT, UPT, UR13, 0xd0, URZ ;  /* 0x000000d00d047890 */ /* 0x000fc8000fffe0ff */
[----:B------:R-:W-:-:S09]  /*3f10*/  UPRMT UR4, UR29, 0x654, UR4 ;  /* 0x000006541d047896 */ /* 0x000fd20008000004 */
[----:B------:R-:W-:Y:S03]  /*3f20*/  SYNCS.ARRIVE.TRANS64.RED.A1T0 RZ, [UR4], RZ ;  /* 0x000000ffffff79a7 */ /* 0x000fe60008100404 */
.L_x_78:
[----:B-12---:R-:W-:Y:S01]  /*3f30*/  SHF.L.U32 R2, RZ, 0x1f, RZ ;  /* 0x0000001fff027819 */ /* 0x006fe200000006ff */
[----:B------:R-:W-:Y:S01]  /*3f40*/  UIADD3 UR4, UPT, UPT, UR13, 0xd0, URZ ;  /* 0x000000d00d047890 */ /* 0x000fe2000fffe0ff */
[----:B------:R-:W-:Y:S02]  /*3f50*/  PLOP3.LUT P0, PT, PT, PT, UP1, 0x80, 0x8 ;  /* 0x000000000008781c */ /* 0x000fe40003f0f018 */
[----:B------:R-:W1:Y:S02]  /*3f60*/  SYNCS.PHASECHK.TRANS64.TRYWAIT P1, [UR13+0xd0], R2 ;  /* 0x0000d002ff0075a7 */ /* 0x000e64000802110d */
[----:B-1----:R-:W-:Y:S09]  /*3f70*/  @!P1 BRA `(.L_x_80) ;  /* 0x0000003000e89947 */ /* 0x002ff20003800000 */
.L_x_139:
[----:B------:R-:W-:Y:S01]  /*3f80*/  @!UP1 UPRMT UR4, UR29, 0x654, UR4 ;  /* 0x000006541d049896 */ /* 0x000fe20008000004 */
[----:B------:R-:W-:Y:S01]  /*3f90*/  UMOV UR5, 0xffff ;  /* 0x0000ffff00057882 */ /* 0x000fe20000000000 */
[----:B------:R-:W-:-:S07]  /*3fa0*/  UMOV UR6, 0x1 ;  /* 0x0000000100067882 */ /* 0x000fce0000000000 */
[----:B------:R-:W-:Y:S01]  /*3fb0*/  @!P0 SYNCS.ARRIVE.TRANS64.RED.A1T0 RZ, [UR4], RZ ;  /* 0x000000ffffff89a7 */ /* 0x000fe20008100404 */
[----:B------:R-:W-:Y:S01]  /*3fc0*/  NOP ;  /* 0x0000000000007918 */ /* 0x000fe20000000000 */
[----:B-1----:R-:W1:Y:S01]  /*3fd0*/  LDS R0, [UR8+0x14] ;  /* 0x00001408ff007984 */ /* 0x002e620008000800 */
[----:B------:R-:W-:-:S04]  /*3fe0*/  ULOP3.LUT UR4, UR26, 0xffff, URZ, 0xc0, !UPT ;  /* 0x0000ffff1a047892 */ /* 0x000fc8000f8ec0ff */
[----:B------:R-:W-:-:S04]  /*3ff0*/  USHF.R.U32.HI UR4, URZ, 0x5, UR4 ;  /* 0x00000005ff047899 */ /* 0x000fc80008011604 */
[----:B------:R-:W-:Y:S02]  /*4000*/  USHF.L.U32 UR5, UR5, UR4, URZ ;  /* 0x0000000405057299 */ /* 0x000fe400080006ff */
[----:B------:R-:W-:-:S04]  /*4010*/  USHF.L.U32 UR4, UR6, UR4, URZ ;  /* 0x0000000406047299 */ /* 0x000fc800080006ff */
[----:B-1----:R-:W-:-:S04]  /*4020*/  LOP3.LUT R0, R0, UR5, RZ, 0xc0, !PT ;  /* 0x0000000500007c12 */ /* 0x002fc8000f8ec0ff */
[----:B------:R-:W-:-:S13]  /*4030*/  ISETP.NE.AND P0, PT, R0, UR5, PT ;  /* 0x0000000500007c0c */ /* 0x000fda000bf05270 */
[----:B------:R-:W-:Y:S05]  /*4040*/  @P0 BRA `(.L_x_81) ;  /* 0x0000000000580947 */ /* 0x000fea0003800000 */
[----:B------:R-:W1:Y:S02]  /*4050*/  LDS R0, [UR8+0x18] ;  /* 0x00001808ff007984 */ /* 0x000e640008000800 */
[----:B-1----:R-:W-:-:S04]  /*4060*/  LOP3.LUT R0, R0, UR4, RZ, 0xc0, !PT ;  /* 0x0000000400007c12 */ /* 0x002fc8000f8ec0ff */
[----:B------:R-:W-:-:S13]  /*4070*/  ISETP.NE.AND P0, PT, R0, UR4, PT ;  /* 0x0000000400007c0c */ /* 0x000fda000bf05270 */
[----:B------:R-:W-:Y:S05]  /*4080*/  @P0 BRA `(.L_x_82) ;  /* 0x00000000003c0947 */ /* 0x000fea0003800000 */
[----:B------:R-:W1:Y:S01]  /*4090*/  S2R R2, SR_LANEID ;  /* 0x0000000000027919 */ /* 0x000e620000000000 */
[----:B------:R-:W-:-:S06]  /*40a0*/  ULOP3.LUT UR5, URZ, UR5, URZ, 0x33, !UPT ;  /* 0x00000005ff057292 */ /* 0x000fcc000f8e33ff */
[----:B------:R-:W-:-:S04]  /*40b0*/  IMAD.U32 R0, RZ, RZ, UR5 ;  /* 0x00000005ff007e24 */ /* 0x000fc8000f8e00ff */
[----:B------:R2:W4:Y:S02]  /*40c0*/  REDUX UR7, R0 ;  /* 0x00000000000773c4 */ /* 0x0005240000000000 */
[----:B------:R1:W-:Y:S01]  /*40d0*/  UTCATOMSWS.AND URZ, UR5 ;  /* 0x0000000500ff79e3 */ /* 0x0003e20008000000 */
[----:B--2---:R-:W-:Y:S01]  /*40e0*/  LOP3.LUT R0, RZ, UR4, RZ, 0x33, !PT ;  /* 0x00000004ff007c12 */ /* 0x004fe2000f8e33ff */
[----:B------:R-:W-:Y:S02]  /*40f0*/  VOTEU.ANY UR4, UPT, PT ;  /* 0x0000000000047886 */ /* 0x000fe400038e0100 */
[----:B------:R-:W-:Y:S02]  /*4100*/  UFLO.U32 UR4, UR4 ;  /* 0x00000004000472bd */ /* 0x000fe400080e0000 */
[----:B------:R-:W2:Y:S04]  /*4110*/  REDUX UR6, R0 ;  /* 0x00000000000673c4 */ /* 0x000ea80000000000 */
[----:B-1----:R-:W-:-:S02]  /*4120*/  ISETP.EQ.U32.AND P0, PT, R2, UR4, PT ;  /* 0x0000000402007c0c */ /* 0x002fc4000bf02070 */
[----:B----4-:R-:W-:-:S11]  /*4130*/  MOV R2, UR7 ;  /* 0x0000000700027c02 */ /* 0x010fd60008000f00 */
[----:B------:R1:W-:Y:S01]  /*4140*/  @P0 ATOMS.AND RZ, [UR8+0x14], R2 ;  /* 0x00001402ffff098c */ /* 0x0003e2000a800008 */
[----:B--2---:R-:W-:-:S05]  /*4150*/  IMAD.U32 R0, RZ, RZ, UR6 ;  /* 0x00000006ff007e24 */ /* 0x004fca000f8e00ff */
[----:B------:R1:W-:Y:S01]  /*4160*/  @P0 ATOMS.AND RZ, [UR8+0x18], R0 ;  /* 0x00001800ffff098c */ /* 0x0003e2000a800008 */
[----:B------:R-:W-:Y:S05]  /*4170*/  BRA `(.L_x_83) ;  /* 0x0000000000147947 */ /* 0x000fea0003800000 */
.L_x_82:
[----:B------:R-:W-:Y:S02]  /*4180*/  MOV R2, 0x41a0 ;  /* 0x000041a000027802 */ /* 0x000fe40000000f00 */
[----:B---3-5:R-:W-:Y:S05]  /*4190*/  CALL.REL.NOINC `($__internal_0_$__cuda_sm10x_tcgen05_guardrail_trap_col_being_dealloced_not_returned_by_alloc) ;  /* 0x0000003000fc7944 */ /* 0x028fea0003c00000 */
[----:B------:R-:W-:Y:S05]  /*41a0*/  BRA `(.L_x_83) ;  /* 0x0000000000087947 */ /* 0x000fea0003800000 */
.L_x_81:
[----:B------:R-:W-:Y:S02]  /*41b0*/  MOV R2, 0x41d0 ;  /* 0x000041d000027802 */ /* 0x000fe40000000f00 */
[----:B---3-5:R-:W-:Y:S05]  /*41c0*/  CALL.REL.NOINC `($__internal_2_$__cuda_sm10x_tcgen05_guardrail_trap_unallocated_columns_being_dealloced) ;  /* 0x0000003400087944 */ /* 0x028fea0003c00000 */
.L_x_83:
[----:B------:R-:W-:Y:S01]  /*41d0*/  NOP ;  /* 0x0000000000007918 */ /* 0x000fe20000000000 */
[----:B------:R-:W-:Y:S05]  /*41e0*/  EXIT ;  /* 0x000000000000794d */ /* 0x000fea0003800000 */
.L_x_54:
[----:B------:R-:W-:-:S09]  /*41f0*/  UISETP.NE.OR UP0, UPT, UR13, 0x3, !UP3 ;  /* 0x000000030d00788c */ /* 0x000fd2000df05670 */
[----:B------:R-:W-:Y:S05]  /*4200*/  BRA.U UP0, `(.L_x_84) ;  /* 0x0000000d000c7547 */ /* 0x000fea000b800000 */
[----:B------:R-:W1:Y:S01]  /*4210*/  S2UR UR10, SR_CgaCtaId ;  /* 0x00000000000a79c3 */ /* 0x000e620000008800 */
[----:B------:R-:W2:Y:S01]  /*4220*/  LDCU UR26, c[0x0][0x370] ;  /* 0x00006e00ff1a77ac */ /* 0x000ea20008000800 */
[----:B------:R-:W-:Y:S02]  /*4230*/  HFMA2 R13, -RZ, RZ, 0, 0 ;  /* 0x00000000ff0d7431 */ /* 0x000fe400000001ff */
[----:B------:R-:W-:Y:S01]  /*4240*/  IMAD.MOV.U32 R15, RZ, RZ, 0x1 ;  /* 0x00000001ff0f7424 */ /* 0x000fe200078e00ff */
[----:B------:R-:W-:Y:S01]  /*4250*/  MOV R12, 0x1000 ;  /* 0x00001000000c7802 */ /* 0x000fe20000000f00 */
[----:B------:R-:W2:Y:S01]  /*4260*/  LDCU.128 UR28, c[0x0][0xb10] ;  /* 0x00016200ff1c77ac */ /* 0x000ea20008000c00 */
[----:B------:R-:W-:Y:S01]  /*4270*/  IMAD.MOV.U32 R14, RZ, RZ, RZ ;  /* 0x000000ffff0e7224 */ /* 0x000fe200078e00ff */
[----:B------:R-:W3:Y:S01]  /*4280*/  LDC.64 R16, c[0x0][0x348] ;  /* 0x0000d200ff107b82 */ /* 0x000ee20000000a00 */
[----:B------:R-:W4:Y:S01]  /*4290*/  LDCU UR25, c[0x0][0x374] ;  /* 0x00006e80ff1977ac */ /* 0x000f220008000800 */
[----:B------:R-:W1:Y:S06]  /*42a0*/  LDCU UR16, c[0x0][0xb0c] ;  /* 0x00016180ff1077ac */ /* 0x000e6c0008000800 */
[----:B------:R-:W3:Y:S01]  /*42b0*/  LDC.64 R2, c[0x0][0x888] ;  /* 0x00022200ff027b82 */ /* 0x000ee20000000a00 */
[----:B------:R-:W1:Y:S01]  /*42c0*/  LDCU UR35, c[0x0][0xb20] ;  /* 0x00016400ff2377ac */ /* 0x000e620008000800 */
[----:B------:R-:W1:Y:S06]  /*42d0*/  LDCU UR4, c[0x0][0xb30] ;  /* 0x00016600ff0477ac */ /* 0x000e6c0008000800 */
[----:B------:R-:W3:Y:S01]  /*42e0*/  LDC.64 R4, c[0x0][0x890] ;  /* 0x00022400ff047b82 */ /* 0x000ee20000000a00 */
[----:B------:R-:W-:Y:S01]  /*42f0*/  UMOV UR17, 0x400 ;  /* 0x0000040000117882 */ /* 0x000fe20000000000 */
[----:B--2---:R-:W-:-:S02]  /*4300*/  UIMAD.WIDE.U32 UR6, UR26, UR28, URZ ;  /* 0x0000001c1a0672a5 */ /* 0x004fc4000f8e00ff */
[----:B----4-:R-:W-:Y:S02]  /*4310*/  UIMAD.WIDE.U32 UR8, UR25, UR31, URZ ;  /* 0x0000001f190872a5 */ /* 0x010fe4000f8e00ff */
[----:B-1----:R-:W-:Y:S02]  /*4320*/  ULEA UR17, UR10, UR17, 0x18 ;  /* 0x000000110a117291 */ /* 0x002fe4000f8ec0ff */
[----:B------:R-:W-:Y:S02]  /*4330*/  UPLOP3.LUT UP3, UPT, UPT, UPT, UPT, 0x40, 0x4 ;  /* 0x000000000004789c */ /* 0x000fe40003f6e870 */
[----:B------:R-:W-:Y:S01]  /*4340*/  UIADD3 UR27, UPT, UPT, UR17, 0x30, URZ ;  /* 0x00000030111b7890 */ /* 0x000fe2000fffe0ff */
[----:B------:R-:W-:Y:S01]  /*4350*/  UMOV UR6, UR7 ;  /* 0x0000000700067c82 */ /* 0x000fe20008000000 */
[----:B------:R-:W-:Y:S01]  /*4360*/  UMOV UR32, UR9 ;  /* 0x0000000900207c82 */ /* 0x000fe20008000000 */
[----:B------:R-:W-:Y:S02]  /*4370*/  UISETP.GE.AND UP0, UPT, UR40, 0x1, UPT ;  /* 0x000000012800788c */ /* 0x000fe4000bf06270 */
[----:B------:R-:W-:Y:S01]  /*4380*/  UISETP.NE.AND UP4, UPT, UR40, 0x1, UPT ;  /* 0x000000012800788c */ /* 0x000fe2000bf85270 */
[----:B------:R-:W1:Y:S01]  /*4390*/  LDCU.64 UR14, c[0x0][0xb28] ;  /* 0x00016500ff0e77ac */ /* 0x000e620008000a00 */
[----:B------:R-:W-:-:S02]  /*43a0*/  UISETP.NE.AND UP6, UPT, UR16, 0x1, UPT ;  /* 0x000000011000788c */ /* 0x000fc4000bfc5270 */
[----:B------:R-:W-:Y:S02]  /*43b0*/  UISETP.NE.AND UP5, UPT, UR30, 0x1, UPT ;  /* 0x000000011e00788c */ /* 0x000fe4000bfa5270 */
[----:B------:R-:W-:Y:S02]  /*43c0*/  UPRMT UR27, UR10, 0x654, UR27 ;  /* 0x000006540a1b7896 */ /* 0x000fe4000800001b */
[----:B------:R-:W-:Y:S02]  /*43d0*/  USHF.R.U32.HI UR33, URZ, UR29, UR6 ;  /* 0x0000001dff217299 */ /* 0x000fe40008011606 */
[----:B------:R-:W-:Y:S02]  /*43e0*/  USHF.R.U32.HI UR32, URZ, UR35, UR32 ;  /* 0x00000023ff207299 */ /* 0x000fe40008011620 */
[----:B------:R-:W-:-:S11]  /*43f0*/  UISETP.NE.AND UP2, UPT, UR4, 0x1, UPT ;  /* 0x000000010400788c */ /* 0x000fd6000bf45270 */
.L_x_92:
[C---:B------:R-:W-:Y:S02]  /*4400*/  LEA R7, R14.reuse, UR17, 0x3 ;  /* 0x000000110e077c11 */ /* 0x040fe4000f8e18ff */
[----:B------:R-:W-:Y:S02]  /*4410*/  SHF.L.U32 R0, R13, 0x1f, RZ ;  /* 0x0000001f0d007819 */ /* 0x000fe400000006ff */
[----:B------:R-:W-:Y:S02]  /*4420*/  LEA R8, R14, UR17, 0x4 ;  /* 0x000000110e087c11 */ /* 0x000fe4000f8e20ff */
[----:B--2---:R-:W2:Y:S02]  /*4430*/  SYNCS.PHASECHK.TRANS64.TRYWAIT P0, [R7+URZ+0x50], R0 ;  /* 0x00005000070075a7 */ /* 0x004ea400080011ff */
[----:B--2---:R-:W-:Y:S05]  /*4440*/  @!P0 BRA `(.L_x_85) ;  /* 0x0000002c00cc8947 */ /* 0x004fea0003800000 */
.L_x_140:
[----:B------:R-:W4:Y:S01]  /*4450*/  LDS.128 R8, [R8+0xe0] ;  /* 0x0000e00008087984 */ /* 0x000f220000000c00 */
[----:B------:R-:W-:Y:S01]  /*4460*/  UISETP.GE.AND UP0, UPT, UR40, 0x1, UPT ;  /* 0x000000012800788c */ /* 0x000fe2000bf06270 */
[----:B------:R-:W-:Y:S01]  /*4470*/  @!PT LDS RZ, [RZ] ;  /* 0x00000000fffff984 */ /* 0x000fe20000000800 */
[----:B------:R-:W-:Y:S01]  /*4480*/  @!PT LDS RZ, [RZ] ;  /* 0x00000000fffff984 */ /* 0x000fe20000000800 */
[----:B------:R-:W-:Y:S01]  /*4490*/  @!PT LDS RZ, [RZ] ;  /* 0x00000000fffff984 */ /* 0x000fe20000000800 */
[----:B------:R-:W-:Y:S01]  /*44a0*/  @!PT LDS RZ, [RZ] ;  /* 0x00000000fffff984 */ /* 0x000fe20000000800 */
[----:B------:R1:W-:Y:S06]  /*44b0*/  MEMBAR.ALL.CTA ;  /* 0x0000000000007992 */ /* 0x0003ec0000008000 */
[----:B-1----:R-:W1:Y:S01]  /*44c0*/  FENCE.VIEW.ASYNC.S ;  /* 0x00000000000073c6 */ /* 0x002e620000000000 */
[----:B----4-:R-:W-:Y:S11]  /*44d0*/  LOP3.LUT P0, RZ, R10, 0x1, RZ, 0xc0, !PT ;  /* 0x000000010aff7812 */ /* 0x010ff6000780c0ff */
[----:B------:R-:W-:Y:S02]  /*44e0*/  @!UPT UIADD3 URZ, UPT, UPT, URZ, URZ, URZ ;  /* 0x000000fffffff290 */ /* 0x000fe4000fffe0ff */
[----:B-1----:R-:W-:Y:S01]  /*44f0*/  VOTEU.ANY UP1, P0 ;  /* 0x0000000000ff7886 */ /* 0x002fe20000020100 */
[----:B------:R-:W-:Y:S11]  /*4500*/  PLOP3.LUT P0, PT, PT, PT, UP1, 0x80, 0x8 ;  /* 0x000000000008781c */ /* 0x000ff60003f0f018 */
[----:B------:R-:W-:Y:S02]  /*4510*/  @!UPT UIADD3 URZ, UPT, UPT, URZ, URZ, URZ ;  /* 0x000000fffffff290 */ /* 0x000fe4000fffe0ff */
[----:B--2---:R-:W-:Y:S02]  /*4520*/  @P0 SHF.R.U32.HI R0, RZ, 0x10, R9 ;  /* 0x00000010ff000819 */ /* 0x004fe40000011609 */
[----:B------:R-:W-:Y:S02]  /*4530*/  @P0 MOV R6, R8 ;  /* 0x0000000800060202 */ /* 0x000fe40000000f00 */
[----:B------:R-:W-:Y:S01]  /*4540*/  @P0 R2UR UR4, R0 ;  /* 0x00000000000402ca */ /* 0x000fe200000e0000 */
[----:B------:R-:W-:Y:S01]  /*4550*/  VIADD R0, R7, 0x60 ;  /* 0x0000006007007836 */ /* 0x000fe20000000000 */
[----:B------:R-:W-:Y:S02]  /*4560*/  @P0 LOP3.LUT R8, R9, 0xffff, RZ, 0xc0, !PT ;  /* 0x0000ffff09080812 */ /* 0x000fe400078ec0ff */
[----:B------:R-:W-:Y:S02]  /*4570*/  @P0 R2UR UR6, R6 ;  /* 0x00000000060602ca */ /* 0x000fe400000e0000 */
[----:B------:R-:W-:Y:S02]  /*4580*/  PRMT R0, RZ, 0x654, R0 ;  /* 0x00000654ff007816 */ /* 0x000fe40000000000 */
[----:B------:R-:W-:Y:S02]  /*4590*/  @P0 R2UR UR5, R8 ;  /* 0x00000000080502ca */ /* 0x000fe400000e0000 */
[----:B------:R1:W-:Y:S03]  /*45a0*/  SYNCS.ARRIVE.TRANS64.RED.A1T0 RZ, [R0+URZ], RZ ;  /* 0x000000ff00ff79a7 */ /* 0x0003e600081004ff */
[----:B------:R-:W-:Y:S04]  /*45b0*/  @UP1 UMOV UR24, UR4 ;  /* 0x0000000400181c82 */ /* 0x000fe80008000000 */
[----:B------:R-:W-:Y:S04]  /*45c0*/  @UP1 UMOV UR13, UR6 ;  /* 0x00000006000d1c82 */ /* 0x000fe80008000000 */
[----:B------:R-:W-:Y:S01]  /*45d0*/  @UP1 UMOV UR7, UR5 ;  /* 0x0000000500071c82 */ /* 0x000fe20008000000 */
[----:B------:R-:W-:Y:S05]  /*45e0*/  BRA.U !UP0, `(.L_x_86) ;  /* 0x0000000108a47547 */ /* 0x000fea000b800000 */
[----:B------:R-:W-:Y:S02]  /*45f0*/  UIMAD.WIDE.U32 UR10, UR7, UR31, URZ ;  /* 0x0000001f070a72a5 */ /* 0x000fe4000f8e00ff */
[----:B------:R-:W-:Y:S02]  /*4600*/  UIMAD.WIDE.U32 UR18, UR13, UR28, URZ ;  /* 0x0000001c0d1272a5 */ /* 0x000fe4000f8e00ff */
[----:B------:R-:W-:Y:S02]  /*4610*/  USEL UR4, UR25, UR32, !UP5 ;  /* 0x0000002019047287 */ /* 0x000fe4000e800000 */
[----:B------:R-:W-:Y:S02]  /*4620*/  USEL UR8, UR26, UR33, !UP6 ;  /* 0x000000211a087287 */ /* 0x000fe4000f000000 */
[----:B------:R-:W-:Y:S02]  /*4630*/  UIMAD.WIDE.U32 UR20, UR4, UR14, URZ ;  /* 0x0000000e041472a5 */ /* 0x000fe4000f8e00ff */
[----:B------:R-:W-:Y:S01]  /*4640*/  UIMAD.WIDE.U32 UR22, UR8, UR14, URZ ;  /* 0x0000000e081672a5 */ /* 0x000fe2000f8e00ff */
[----:B------:R-:W-:Y:S02]  /*4650*/  UMOV UR5, UR11 ;  /* 0x0000000b00057c82 */ /* 0x000fe40008000000 */
[----:B------:R-:W-:Y:S03]  /*4660*/  USHF.R.U32.HI UR6, URZ, UR35, UR5 ;  /* 0x00000023ff067299 */ /* 0x000fe60008011605 */
[----:B------:R-:W-:Y:S01]  /*4670*/  UMOV UR5, UR19 ;  /* 0x0000001300057c82 */ /* 0x000fe20008000000 */
[----:B------:R-:W-:Y:S02]  /*4680*/  USEL UR6, UR7, UR6, !UP5 ;  /* 0x0000000607067287 */ /* 0x000fe4000e800000 */
[----:B------:R-:W-:Y:S02]  /*4690*/  USHF.R.U32.HI UR9, URZ, UR29, UR5 ;  /* 0x0000001dff097299 */ /* 0x000fe40008011605 */
[----:B------:R-:W-:Y:S01]  /*46a0*/  UIMAD.WIDE.U32 UR10, UR6, UR14, URZ ;  /* 0x0000000e060a72a5 */ /* 0x000fe2000f8e00ff */
[----:B------:R-:W-:Y:S02]  /*46b0*/  UMOV UR5, UR21 ;  /* 0x0000001500057c82 */ /* 0x000fe40008000000 */
[----:B------:R-:W-:Y:S03]  /*46c0*/  @UP4 USHF.R.U32.HI UR4, URZ, UR15, UR5 ;  /* 0x0000000fff044299 */ /* 0x000fe60008011605 */
[----:B------:R-:W-:Y:S01]  /*46d0*/  UMOV UR5, UR23 ;  /* 0x0000001700057c82 */ /* 0x000fe20008000000 */
[----:B------:R-:W-:Y:S02]  /*46e0*/  UIMAD UR4, UR40, UR4, URZ ;  /* 0x00000004280472a4 */ /* 0x000fe4000f8e02ff */
[----:B------:R-:W-:Y:S02]  /*46f0*/  @UP4 USHF.R.U32.HI UR8, URZ, UR15, UR5 ;  /* 0x0000000fff084299 */ /* 0x000fe40008011605 */
[----:B------:R-:W-:Y:S02]  /*4700*/  USEL UR5, UR13, UR9, !UP6 ;  /* 0x000000090d057287 */ /* 0x000fe4000f000000 */
[----:B------:R-:W-:Y:S02]  /*4710*/  UIMAD UR9, UR40, UR8, URZ ;  /* 0x00000008280972a4 */ /* 0x000fe4000f8e02ff */
[----:B------:R-:W-:Y:S03]  /*4720*/  UISETP.GE.AND UP0, UPT, UR6, UR4, UPT ;  /* 0x000000040600728c */ /* 0x000fe6000bf06270 */
[----:B------:R-:W-:Y:S01]  /*4730*/  UMOV UR4, UR11 ;  /* 0x0000000b00047c82 */ /* 0x000fe20008000000 */
[----:B------:R-:W-:Y:S02]  /*4740*/  UISETP.GE.OR UP0, UPT, UR5, UR9, UP0 ;  /* 0x000000090500728c */ /* 0x000fe40008706670 */
[----:B------:R-:W-:Y:S02]  /*4750*/  USHF.R.U32.HI UR4, URZ, UR15, UR4 ;  /* 0x0000000fff047299 */ /* 0x000fe40008011604 */
[----:B------:R-:W-:Y:S02]  /*4760*/  UIMAD.WIDE.U32 UR10, UR5, UR14, URZ ;  /* 0x0000000e050a72a5 */ /* 0x000fe4000f8e00ff */
[----:B------:R-:W-:Y:S04]  /*4770*/  USEL UR12, UR6, UR4, !UP4 ;  /* 0x00000004060c7287 */ /* 0x000fe8000e000000 */
[----:B------:R-:W-:Y:S01]  /*4780*/  UIADD3 UR9, UPT, UPT, -UR12, URZ, URZ ;  /* 0x000000ff0c097290 */ /* 0x000fe2000fffe1ff */
[----:B------:R-:W-:Y:S02]  /*4790*/  @!UP0 UMOV UR4, UR11 ;  /* 0x0000000b00048c82 */ /* 0x000fe40008000000 */
[----:B------:R-:W-:Y:S02]  /*47a0*/  @!UP0 USHF.R.U32.HI UR4, URZ, UR15, UR4 ;  /* 0x0000000fff048299 */ /* 0x000fe40008011604 */
[----:B------:R-:W-:Y:S02]  /*47b0*/  UIMAD UR9, UR40, UR9, UR6 ;  /* 0x00000009280972a4 */ /* 0x000fe4000f8e0206 */
[----:B------:R-:W-:Y:S04]  /*47c0*/  @!UP0 USEL UR4, UR5, UR4, !UP4 ;  /* 0x0000000405048287 */ /* 0x000fe8000e000000 */
[----:B------:R-:W-:Y:S02]  /*47d0*/  @!UP0 UIMAD UR9, UR8, UR9, UR4 ;  /* 0x00000009080982a4 */ /* 0x000fe4000f8e0204 */
[----:B------:R-:W-:Y:S02]  /*47e0*/  @!UP0 UIADD3 UR10, UPT, UPT, UR12, -UR4, URZ ;  /* 0x800000040c0a8290 */ /* 0x000fe4000fffe0ff */
[----:B------:R-:W-:Y:S02]  /*47f0*/  UIADD3 UR4, UPT, UPT, -UR5, URZ, URZ ;  /* 0x000000ff05047290 */ /* 0x000fe4000fffe1ff */
[----:B------:R-:W-:Y:S02]  /*4800*/  UIADD3 UR8, UPT, UPT, -UR6, URZ, URZ ;  /* 0x000000ff06087290 */ /* 0x000fe4000fffe1ff */
[----:B------:R-:W-:Y:S02]  /*4810*/  @!UP0 UIMAD UR6, UR10, UR40, UR5 ;  /* 0x000000280a0682a4 */ /* 0x000fe4000f8e0205 */
[----:B------:R-:W-:Y:S02]  /*4820*/  UIMAD UR13, UR16, UR4, UR13 ;  /* 0x00000004100d72a4 */ /* 0x000fe4000f8e020d */
[----:B------:R-:W-:Y:S01]  /*4830*/  UIMAD UR7, UR30, UR8, UR7 ;  /* 0x000000081e0772a4 */ /* 0x000fe2000f8e0207 */
[----:B------:R-:W-:Y:S02]  /*4840*/  @!UP0 UMOV UR5, UR9 ;  /* 0x0000000900058c82 */ /* 0x000fe40008000000 */
[----:B------:R-:W-:Y:S02]  /*4850*/  UIMAD UR13, UR5, UR16, UR13 ;  /* 0x00000010050d72a4 */ /* 0x000fe4000f8e020d */
[----:B------:R-:W-:Y:S11]  /*4860*/  UIMAD UR7, UR6, UR30, UR7 ;  /* 0x0000001e060772a4 */ /* 0x000ff6000f8e0207 */
[----:B------:R-:W-:Y:S01]  /*4870*/  @!UPT UIADD3 URZ, UPT, UPT, URZ, URZ, URZ ;  /* 0x000000fffffff290 */ /* 0x000fe2000fffe0ff */
.L_x_86:
[----:B------:R-:W2:Y:S01]  /*4880*/  @!UP2 LDCU.128 UR20, c[0x0][0xb10] ;  /* 0x00016200ff14a7ac */ /* 0x000ea20008000c00 */
[C---:B---3--:R-:W-:Y:S02]  /*4890*/  ISETP.NE.U32.AND P1, PT, R4.reuse, RZ, PT ;  /* 0x000000ff0400720c */ /* 0x048fe40003f25070 */
[----:B------:R-:W-:Y:S02]  /*48a0*/  ISETP.NE.U32.AND P0, PT, R4, RZ, PT ;  /* 0x000000ff0400720c */ /* 0x000fe40003f05070 */
[C---:B------:R-:W-:Y:S02]  /*48b0*/  ISETP.NE.AND.EX P1, PT, R5.reuse, RZ, PT, P1 ;  /* 0x000000ff0500720c */ /* 0x040fe40003f25310 */
[----:B------:R-:W-:Y:S01]  /*48c0*/  ISETP.NE.AND.EX P0, PT, R5, RZ, PT, P0 ;  /* 0x000000ff0500720c */ /* 0x000fe20003f05300 */
[----:B------:R-:W3:Y:S01]  /*48d0*/  @!UP2 LDCU UR5, c[0x0][0xb0c] ;  /* 0x00016180ff05a7ac */ /* 0x000ee20008000800 */
[----:B------:R-:W-:Y:S01]  /*48e0*/  SHF.L.U32 R6, R15, 0x1f, RZ ;  /* 0x0000001f0f067819 */ /* 0x000fe200000006ff */
[----:B--2---:R-:W-:Y:S07]  /*48f0*/  UIMAD.WIDE.U32 UR8, UR13, UR20, URZ ;  /* 0x000000140d0872a5 */ /* 0x004fee000f8e00ff */
[----:B------:R-:W-:Y:S01]  /*4900*/  @!UP2 UMOV UR4, UR9 ;  /* 0x000000090004ac82 */ /* 0x000fe20008000000 */
[----:B---3--:R-:W-:Y:S02]  /*4910*/  @!UP2 UISETP.NE.AND UP0, UPT, UR5, 0x1, UPT ;  /* 0x000000010500a88c */ /* 0x008fe4000bf05270 */
[----:B------:R-:W-:Y:S02]  /*4920*/  @!UP2 USHF.R.U32.HI UR4, URZ, UR21, UR4 ;  /* 0x00000015ff04a299 */ /* 0x000fe40008011604 */
[----:B------:R-:W-:Y:S02]  /*4930*/  UIMAD.WIDE.U32 UR8, UR7, UR23, URZ ;  /* 0x00000017070872a5 */ /* 0x000fe4000f8e00ff */
[----:B------:R-:W-:Y:S02]  /*4940*/  @!UP2 USEL UR10, UR13, UR4, !UP0 ;  /* 0x000000040d0aa287 */ /* 0x000fe4000c000000 */
[----:B------:R-:W-:Y:S03]  /*4950*/  @!UP2 UISETP.NE.AND UP0, UPT, UR22, 0x1, UPT ;  /* 0x000000011600a88c */ /* 0x000fe6000bf05270 */
[----:B------:R-:W-:Y:S02]  /*4960*/  @!UP2 UMOV UR6, UR9 ;  /* 0x000000090006ac82 */ /* 0x000fe40008000000 */
[----:B------:R-:W2:Y:S02]  /*4970*/  @!UP2 LDCU UR4, c[0x0][0xb20] ;  /* 0x00016400ff04a7ac */ /* 0x000ea40008000800 */
[----:B--2---:R-:W-:Y:S04]  /*4980*/  @!UP2 USHF.R.U32.HI UR6, URZ, UR4, UR6 ;  /* 0x00000004ff06a299 */ /* 0x004fe80008011606 */
[----:B------:R-:W-:Y:S04]  /*4990*/  @!UP2 USEL UR6, UR7, UR6, !UP0 ;  /* 0x000000060706a287 */ /* 0x000fe8000c000000 */
[----:B------:R-:W-:Y:S02]  /*49a0*/  @!UP2 UIADD3 UR4, UPT, UPT, -UR10, UR6, URZ ;  /* 0x000000060a04a290 */ /* 0x000fe4000fffe1ff */
[----:B------:R-:W-:Y:S02]  /*49b0*/  @!UP2 UIADD3 UR6, UPT, UPT, UR10, -UR6, URZ ;  /* 0x800000060a06a290 */ /* 0x000fe4000fffe0ff */
[----:B------:R-:W-:Y:S02]  /*49c0*/  @!UP2 UIMAD UR13, UR4, UR5, UR13 ;  /* 0x00000005040da2a4 */ /* 0x000fe4000f8e020d */
[----:B------:R-:W-:Y:S01]  /*49d0*/  @!UP2 UIMAD UR7, UR6, UR22, UR7 ;  /* 0x000000160607a2a4 */ /* 0x000fe2000f8e0207 */
[----:B------:R-:W-:Y:S11]  /*49e0*/  BRA.U UP3, `(.L_x_87) ;  /* 0x0000000103107547 */ /* 0x000ff6000b800000 */
[----:B------:R-:W-:Y:S04]  /*49f0*/  MOV R7, UR34 ;  /* 0x0000002200077c02 */ /* 0x000fe80008000f00 */
[----:B------:R-:W-:Y:S04]  /*4a00*/  SHF.L.U32 R7, R7, 0x1f, RZ ;  /* 0x0000001f07077819 */ /* 0x000fe800000006ff */
[----:B------:R-:W2:Y:S02]  /*4a10*/  SYNCS.PHASECHK.TRANS64.TRYWAIT P2, [UR17+0x48], R7 ;  /* 0x00004807ff0075a7 */ /* 0x000ea40008041111 */
[----:B--2---:R-:W-:Y:S05]  /*4a20*/  @!P2 BRA `(.L_x_88) ;  /* 0x000000280068a947 */ /* 0x004fea0003800000 */
.L_x_87:
[----:B------:R-:W-:Y:S05]  /*4a30*/  @!P1 BRA `(.L_x_89) ;  /* 0x0000000000309947 */ /* 0x000fea0003800000 */
[----:B------:R-:W-:Y:S01]  /*4a40*/  ISETP.NE.U32.AND P1, PT, R2, RZ, PT ;  /* 0x000000ff0200720c */ /* 0x000fe20003f25070 */
[----:B------:R-:W2:Y:S01]  /*4a50*/  LDCU.64 UR4, c[0x0][0x358] ;  /* 0x00006b00ff0477ac */ /* 0x000ea20008000a00 */
[----:B------:R-:W-:Y:S02]  /*4a60*/  IMAD.MOV.U32 R80, RZ, RZ, 0x1 ;  /* 0x00000001ff507424 */ /* 0x000fe400078e00ff */
[----:B------:R-:W-:Y:S11]  /*4a70*/  ISETP.NE.AND.EX P1, PT, R3, RZ, PT, P1 ;  /* 0x000000ff0300720c */ /* 0x000ff60003f25310 */
[----:B------:R-:W-:Y:S02]  /*4a80*/  @!UPT UIADD3 URZ, UPT, UPT, URZ, URZ, URZ ;  /* 0x000000fffffff290 */ /* 0x000fe4000fffe0ff */
[----:B------:R-:W3:Y:S01]  /*4a90*/  @P1 LDC.64 R8, c[0x0][0x888] ;  /* 0x00022200ff081b82 */ /* 0x000ee20000000a00 */
[----:B-1----:R-:W-:Y:S04]  /*4aa0*/  @P1 IMAD R0, R4, UR36, RZ ;  /* 0x0000002404001c24 */ /* 0x002fe8000f8e02ff */
[----:B---3--:R-:W-:Y:S04]  /*4ab0*/  @P1 IMAD.WIDE R8, R0, 0x4, R8 ;  /* 0x0000000400081825 */ /* 0x008fe800078e0208 */
[----:B------:R-:W-:Y:S01]  /*4ac0*/  HFMA2 R0, -RZ, RZ, 0, 5.9604644775390625e-08 ;  /* 0x00000001ff007431 */ /* 0x000fe200000001ff */
[----:B--2--5:R2:W5:Y:S04]  /*4ad0*/  @P1 LDG.E R39, desc[UR4][R8.64] ;  /* 0x0000000408271981 */ /* 0x024568000c1e1900 */
[----:B------:R-:W-:Y:S01]  /*4ae0*/  @!P1 PRMT R80, R0, 0x7610, R80 ;  /* 0x0000761000509816 */ /* 0x000fe20000000050 */
[----:B--2---:R-:W3:Y:S06]  /*4af0*/  @!P1 LDC R39, c[0x0][0x880] ;  /* 0x00022000ff279b82 */ /* 0x004eec0000000800 */
.L_x_89:
[----:B---3-5:R-:W-:Y:S01]  /*4b00*/  @!P0 FSETP.EQ.AND P1, PT, R39, RZ, PT ;  /* 0x000000ff2700820b */ /* 0x028fe20003f22000 */
[----:B------:R-:W-:Y:S01]  /*4b10*/  @!UPT UIADD3 URZ, UPT, UPT, URZ, URZ, URZ ;  /* 0x000000fffffff290 */ /* 0x000fe2000fffe0ff */
[----:B------:R-:W-:Y:S11]  /*4b20*/  @!P0 BRA `(.L_x_90) ;  /* 0x0000000000188947 */ /* 0x000ff60003800000 */
[----:B------:R-:W-:Y:S02]  /*4b30*/  LOP3.LUT P0, RZ, R80, 0xff, RZ, 0xc0, !PT ;  /* 0x000000ff50ff7812 */ /* 0x000fe4000780c0ff */
[----:B------:R-:W-:Y:S04]  /*4b40*/  ISETP.NE.U32.AND P1, PT, R2, RZ, PT ;  /* 0x000000ff0200720c */ /* 0x000fe80003f25070 */
[----:B------:R-:W-:Y:S04]  /*4b50*/  ISETP.NE.AND.EX P1, PT, R3, RZ, PT, P1 ;  /* 0x000000ff0300720c */ /* 0x000fe80003f25310 */
[----:B------:R-:W-:Y:S03]  /*4b60*/  PLOP3.LUT P1, PT, P1, PT, PT, 0x8, 0x80 ;  /* 0x000000000080781c */ /* 0x000fe60000f2e170 */
[----:B------:R-:W-:Y:S11]  /*4b70*/  @P0 FSETP.EQ.AND P1, PT, R39, RZ, PT ;  /* 0x000000ff2700020b */ /* 0x000ff60003f22000 */
[----:B------:R-:W-:Y:S02]  /*4b80*/  @!UPT UIADD3 URZ, UPT, UPT, URZ, URZ, URZ ;  /* 0x000000fffffff290 */ /* 0x000fe4000fffe0ff */
.L_x_90:
[----:B------:R-:W2:Y:S01]  /*4b90*/  SYNCS.PHASECHK.TRANS64.TRYWAIT P0, [UR17+0x38], R6 ;  /* 0x00003806ff0075a7 */ /* 0x000ea20008001111 */
[----:B------:R-:W-:Y:S02]  /*4ba0*/  ELECT P2, URZ, PT ;  /* 0x0000000000ff782f */ /* 0x000fe40003840000 */
[----:B------:R-:W-:Y:S01]  /*4bb0*/  IADD3 R14, PT, PT, R14, 0x1, RZ ;  /* 0x000000010e0e7810 */ /* 0x000fe20007ffe0ff */
[----:B--2---:R-:W-:Y:S10]  /*4bc0*/  @!P0 BRA `(.L_x_91) ;  /* 0x0000002800188947 */ /* 0x004ff40003800000 */
.L_x_143:
[----:B------:R-:W-:Y:S01]  /*4bd0*/  PLOP3.LUT P1, PT, P1, P2, PT, 0xf2, 0x2f ;  /* 0x00000000002f781c */ /* 0x000fe20000f25e72 */
[----:B------:R-:W-:Y:S01]  /*4be0*/  UMOV UR18, 0x0 ;  /* 0x0000000000127882 */ /* 0x000fe20000000000 */
[----:B------:R-:W-:Y:S01]  /*4bf0*/  UMOV UR19, 0x10000000 ;  /* 0x1000000000137882 */ /* 0x000fe20000000000 */
[----:B------:R-:W-:Y:S01]  /*4c00*/  UMOV UR12, UR36 ;  /* 0x00000024000c7c82 */ /* 0x000fe20008000000 */
[----:B------:R-:W-:Y:S01]  /*4c10*/  LOP3.LUT R15, R15, 0x1, RZ, 0x3c, !PT ;  /* 0x000000010f0f7812 */ /* 0x000fe200078e3cff */
[----:B------:R-:W-:Y:S01]  /*4c20*/  UPLOP3.LUT UP3, UPT, UPT, UPT, UPT, 0x80, 0x8 ;  /* 0x000000000008789c */ /* 0x000fe20003f6f070 */
[----:B------:R-:W-:Y:S07]  /*4c30*/  UMOV UR36, UR24 ;  /* 0x0000001800247c82 */ /* 0x000fee0008000000 */
[----:B-1----:R-:W-:Y:S01]  /*4c40*/  @!P1 IADD3 R6, P0, PT, R16, 0x580, RZ ;  /* 0x0000058010069810 */ /* 0x002fe20007f1e0ff */
[----:B------:R-:W-:Y:S03]  /*4c50*/  VOTEU.ALL UP0, P1 ;  /* 0x0000000000ff7886 */ /* 0x000fe60000800000 */
[----:B------:R-:W-:Y:S01]  /*4c60*/  @!P1 R2UR UR5, R6 ;  /* 0x00000000060592ca */ /* 0x000fe200000e0000 */
[----:B------:R-:W-:Y:S01]  /*4c70*/  @!P1 IMAD.X R0, RZ, RZ, R17, P0 ;  /* 0x000000ffff009224 */ /* 0x000fe200000e0611 */
[----:B------:R-:W-:Y:S01]  /*4c80*/  @!UP0 USHF.L.U32 UR10, UR45, 0x6, URZ ;  /* 0x000000062d0a8899 */ /* 0x000fe200080006ff */
[----:B------:R-:W-:Y:S01]  /*4c90*/  ISETP.NE.AND P0, PT, R14, 0x2, PT ;  /* 0x000000020e00780c */ /* 0x000fe20003f05270 */
[----:B------:R-:W-:Y:S02]  /*4ca0*/  @!UP0 USHF.L.U32 UR11, UR46, 0x6, URZ ;  /* 0x000000062e0b8899 */ /* 0x000fe400080006ff */
[----:B------:R-:W-:Y:S01]  /*4cb0*/  @!P1 R2UR UR4, R0 ;  /* 0x00000000000492ca */ /* 0x000fe200000e0000 */
[----:B------:R-:W-:Y:S01]  /*4cc0*/  @!UP0 UIADD3 UR8, UPT, UPT, UR17, 0x200, URZ ;  /* 0x0000020011088890 */ /* 0x000fe2000fffe0ff */
[----:B------:R-:W-:Y:S01]  /*4cd0*/  SEL R0, RZ, 0x1, P0 ;  /* 0x00000001ff007807 */ /* 0x000fe20000000000 */
[----:B------:R-:W-:Y:S01]  /*4ce0*/  @!UP0 UIADD3 UR9, UPT, UPT, UR17, 0x30, URZ ;  /* 0x0000003011098890 */ /* 0x000fe2000fffe0ff */
[----:B------:R-:W-:Y:S01]  /*4cf0*/  SEL R14, R14, RZ, P0 ;  /* 0x000000ff0e0e7207 */ /* 0x000fe20000000000 */
[----:B------:R-:W-:Y:S01]  /*4d00*/  VOTEU.ALL UP0, P1 ;  /* 0x0000000000ff7886 */ /* 0x000fe20000800000 */
[----:B------:R-:W-:Y:S01]  /*4d10*/  LOP3.LUT R13, R13, R0, RZ, 0x3c, !PT ;  /* 0x000000000d0d7212 */ /* 0x000fe200078e3cff */
[----:B------:R-:W-:Y:S01]  /*4d20*/  IMAD.U32 R6, RZ, RZ, UR5 ;  /* 0x00000005ff067e24 */ /* 0x000fe2000f8e00ff */
[----:B------:R-:W-:Y:S02]  /*4d30*/  UIADD3 UR45, UPT, UPT, UR7, UR55, URZ ;  /* 0x00000037072d7290 */ /* 0x000fe4000fffe0ff */
[----:B------:R-:W-:Y:S03]  /*4d40*/  UIADD3 UR46, UPT, UPT, UR13, UR58, URZ ;  /* 0x0000003a0d2e7290 */ /* 0x000fe6000fffe0ff */
[----:B------:R-:W-:Y:S01]  /*4d50*/  IMAD.U32 R7, RZ, RZ, UR4 ;  /* 0x00000004ff077e24 */ /* 0x000fe2000f8e00ff */
[----:B------:R-:W-:Y:S04]  /*4d60*/  @!P1 R2UR UR4, R6 ;  /* 0x00000000060492ca */ /* 0x000fe800000e0000 */
[----:B------:R-:W-:Y:S11]  /*4d70*/  @!P1 R2UR UR5, R7 ;  /* 0x00000000070592ca */ /* 0x000ff600000e0000 */
[----:B------:R-:W-:Y:S02]  /*4d80*/  @!UPT UIADD3 URZ, UPT, UPT, URZ, URZ, URZ ;  /* 0x000000fffffff290 */ /* 0x000fe4000fffe0ff */
[----:B------:R2:W-:Y:S01]  /*4d90*/  @!UP0 UTMALDG.3D [UR8], [UR4], desc[UR18] ;  /* 0x00001208040085b4 */ /* 0x0005e20008011000 */
[----:B------:R2:W-:Y:S01]  /*4da0*/  @!P1 SYNCS.ARRIVE.TRANS64.RED.A0TR RZ, [UR17+0x30], R12 ;  /* 0x0000300cffff99a7 */ /* 0x0005e20008300411 */
[----:B------:R-:W-:Y:S01]  /*4db0*/  SYNCS.ARRIVE.TRANS64.RED.A1T0 RZ, [UR27], RZ ;  /* 0x000000ffffff79a7 */ /* 0x000fe2000810041b */
[----:B------:R-:W-:Y:S05]  /*4dc0*/  BRA.U UP1, `(.L_x_92) ;  /* 0xfffffff5018c7547 */ /* 0x000fea000b83ffff */
[----:B------:R-:W-:Y:S07]  /*4dd0*/  MOV R0, UR17 ;  /* 0x0000001100007c02 */ /* 0x000fee0008000f00 */
.L_x_93:
[----:B-1----:R-:W-:-:S04]  /*4de0*/  SHF.L.U32 R2, R15, 0x1f, RZ ;  /* 0x0000001f0f027819 */ /* 0x002fc800000006ff */
[----:B------:R1:W3:Y:S03]  /*4df0*/  SYNCS.PHASECHK.TRANS64.TRYWAIT P0, [R0+URZ+0x38], R2 ;  /* 0x00003802000075a7 */ /* 0x0002e600080011ff */
[----:B---3--:R-:W-:Y:S05]  /*4e00*/  @!P0 NANOSLEEP.SYNCS 0x989680 ;  /* 0x009896800000895d */ /* 0x008fea0003900000 */
[----:B------:R-:W3:Y:S02]  /*4e10*/  @!P0 SYNCS.PHASECHK.TRANS64 P0, [R0+URZ+0x38], R2 ;  /* 0x00003802000085a7 */ /* 0x000ee400080010ff */
[----:B--23--:R-:W-:Y:S05]  /*4e20*/  @P0 EXIT ;  /* 0x000000000000094d */ /* 0x00cfea0003800000 */
[----:B------:R-:W-:Y:S05]  /*4e30*/  BRA `(.L_x_93) ;  /* 0xfffffffc00e87947 */ /* 0x000fea000383ffff */
.L_x_84:
[----:B------:R-:W-:-:S06]  /*4e40*/  UISETP.GE.AND UP0, UPT, UR13, 0x4, UPT ;  /* 0x000000040d00788c */ /* 0x000fcc000bf06270 */
[----:B------:R-:W-:-:S13]  /*4e50*/  PLOP3.LUT P0, PT, PT, PT, UP0, 0x80, 0x8 ;  /* 0x000000000008781c */ /* 0x000fda0003f0f008 */
[----:B------:R-:W-:Y:S05]  /*4e60*/  @!P0 EXIT ;  /* 0x000000000000894d */ /* 0x000fea0003800000 */
[----:B------:R-:W1:Y:S08]  /*4e70*/  S2UR UR4, SR_CgaCtaId ;  /* 0x00000000000479c3 */ /* 0x000e700000008800 */
[----:B------:R-:W-:Y:S01]  /*4e80*/  BAR.SYNC.DEFER_BLOCKING 0x6, 0xa0 ;  /* 0x0182800000007b1d */ /* 0x000fe20000010000 */
[----:B------:R-:W-:Y:S01]  /*4e90*/  IMAD.SHL.U32 R6, R69, 0x40, RZ ;  /* 0x0000004045067824 */ /* 0x000fe200078e00ff */
[----:B------:R-:W-:Y:S01]  /*4ea0*/  SHF.R.U32.HI R7, RZ, 0x1, R69 ;  /* 0x00000001ff077819 */ /* 0x000fe20000011645 */
[----:B------:R-:W-:Y:S01]  /*4eb0*/  IMAD.SHL.U32 R3, R81, 0x800, RZ ;  /* 0x0000080051037824 */ /* 0x000fe200078e00ff */
[----:B------:R-:W-:Y:S01]  /*4ec0*/  CS2R R84, SRZ ;  /* 0x0000000000547805 */ /* 0x000fe2000001ff00 */
[C---:B------:R-:W-:Y:S01]  /*4ed0*/  IMAD.U32 R37, R69.reuse, 0x10000, RZ ;  /* 0x0001000045257824 */ /* 0x040fe200078e00ff */
[----:B------:R-:W-:Y:S01]  /*4ee0*/  UMOV UR44, 0x400 ;  /* 0x00000400002c7882 */ /* 0x000fe20000000000 */
[C---:B------:R-:W-:Y:S01]  /*4ef0*/  LOP3.LUT R2, R6.reuse, 0x180, RZ, 0xc0, !PT ;  /* 0x0000018006027812 */ /* 0x040fe200078ec0ff */
[----:B------:R-:W2:Y:S01]  /*4f00*/  LDC.64 R74, c[0x0][0x888] ;  /* 0x00022200ff4a7b82 */ /* 0x000ea20000000a00 */
[----:B------:R-:W-:Y:S01]  /*4f10*/  LOP3.LUT R6, R6, 0x640, RZ, 0xc0, !PT ;  /* 0x0000064006067812 */ /* 0x000fe200078ec0ff */
[----:B------:R-:W-:Y:S01]  /*4f20*/  IMAD.MOV.U32 R36, RZ, RZ, RZ ;  /* 0x000000ffff247224 */ /* 0x000fe200078e00ff */
[----:B------:R-:W-:Y:S01]  /*4f30*/  LOP3.LUT R7, R2, 0x20, R7, 0xf8, !PT ;  /* 0x0000002002077812 */ /* 0x000fe200078ef807 */
[----:B------:R-:W-:Y:S01]  /*4f40*/  IMAD.SHL.U32 R2, R69, 0x8, RZ ;  /* 0x0000000845027824 */ /* 0x000fe200078e00ff */
[----:B------:R-:W-:Y:S01]  /*4f50*/  LOP3.LUT R3, R6, 0x800, R3, 0xf8, !PT ;  /* 0x0000080006037812 */ /* 0x000fe200078ef803 */
[----:B------:R-:W-:Y:S01]  /*4f60*/  IMAD.MOV.U32 R86, RZ, RZ, RZ ;  /* 0x000000ffff567224 */ /* 0x000fe200078e00ff */
[----:B------:R-:W3:Y:S01]  /*4f70*/  LDCU UR53, c[0x0][0x370] ;  /* 0x00006e00ff3577ac */ /* 0x000ee20008000800 */
[----:B------:R-:W4:Y:S01]  /*4f80*/  LDC.64 R76, c[0x0][0x890] ;  /* 0x00022400ff4c7b82 */ /* 0x000f220000000a00 */
[----:B------:R-:W-:Y:S01]  /*4f90*/  LOP3.LUT R2, R7, 0x30, R2, 0x78, !PT ;  /* 0x0000003007027812 */ /* 0x000fe200078e7802 */
[----:B------:R-:W-:Y:S01]  /*4fa0*/  IMAD.MOV.U32 R83, RZ, RZ, RZ ;  /* 0x000000ffff537224 */ /* 0x000fe200078e00ff */
[----:B------:R-:W2:Y:S02]  /*4fb0*/  LDCU.64 UR62, c[0x0][0x348] ;  /* 0x00006900ff3e77ac */ /* 0x000ea40008000a00 */
[----:B------:R-:W-:Y:S01]  /*4fc0*/  LOP3.LUT R79, R3, R2, RZ, 0xfc, !PT ;  /* 0x00000002034f7212 */ /* 0x000fe200078efcff */
[----:B------:R-:W-:Y:S01]  /*4fd0*/  IMAD.SHL.U32 R3, R81, 0x200000, RZ ;  /* 0x0020000051037824 */ /* 0x000fe200078e00ff */
[----:B-1----:R-:W-:Y:S01]  /*4fe0*/  ULEA UR44, UR4, UR44, 0x18 ;  /* 0x0000002c042c7291 */ /* 0x002fe2000f8ec0ff */
[----:B------:R-:W1:Y:S01]  /*4ff0*/  LDC.64 R72, c[0x0][0x8b0] ;  /* 0x00022c00ff487b82 */ /* 0x000e620000000a00 */
[----:B------:R-:W-:Y:S01]  /*5000*/  IMAD.SHL.U32 R2, R69, 0x10, RZ ;  /* 0x0000001045027824 */ /* 0x000fe200078e00ff */
[----:B------:R-:W1:Y:S01]  /*5010*/  LDCU UR41, c[0x0][0xb0c] ;  /* 0x00016180ff2977ac */ /* 0x000e620008000800 */
[----:B------:R-:W-:-:S02]  /*5020*/  LOP3.LUT R3, R3, 0x200000, RZ, 0xc0, !PT ;  /* 0x0020000003037812 */ /* 0x000fc400078ec0ff */
[----:B------:R-:W-:Y:S01]  /*5030*/  VIADD R78, R79, UR44 ;  /* 0x0000002c4f4e7c36 */ /* 0x000fe20008000000 */
[----:B------:R-:W-:Y:S01]  /*5040*/  UIADD3 UR4, UPT, UPT, UR44, 0x1200, URZ ;  /* 0x000012002c047890 */ /* 0x000fe2000fffe0ff */
[----:B------:R-:W-:Y:S01]  /*5050*/  LOP3.LUT R37, R3, 0x400000, R37, 0xf8, !PT ;  /* 0x0040000003257812 */ /* 0x000fe200078ef825 */
[----:B------:R-:W3:Y:S01]  /*5060*/  LDS R0, [UR44+0x100] ;  /* 0x0001002cff007984 */ /* 0x000ee20008000800 */
[----:B------:R-:W1:Y:S01]  /*5070*/  LDC.64 R70, c[0x0][0x8a8] ;  /* 0x00022a00ff467b82 */ /* 0x000e620000000a00 */
[----:B------:R-:W-:Y:S01]  /*5080*/  LOP3.LUT R2, R2, 0x20, RZ, 0xc0, !PT ;  /* 0x0000002002027812 */ /* 0x000fe200078ec0ff */
[----:B------:R-:W1:Y:S01]  /*5090*/  LDCU UR61, c[0x0][0xb20] ;  /* 0x00016400ff3d77ac */ /* 0x000e620008000800 */
[----:B------:R-:W-:Y:S02]  /*50a0*/  IMAD.U32 R87, RZ, RZ, UR4 ;  /* 0x00000004ff577e24 */ /* 0x000fe4000f8e00ff */
[----:B------:R-:W-:Y:S01]  /*50b0*/  IADD3 R78, PT, PT, -R2, 0x200, R78 ;  /* 0x00000200024e7810 */ /* 0x000fe20007ffe14e */
[----:B------:R-:W1:Y:S01]  /*50c0*/  LDCU UR39, c[0x0][0xb30] ;  /* 0x00016600ff2777ac */ /* 0x000e620008000800 */
[----:B------:R-:W1:Y:S01]  /*50d0*/  LDCU.64 UR56, c[0x0][0x888] ;  /* 0x00011100ff3877ac */ /* 0x000e620008000a00 */
[----:B------:R-:W1:Y:S01]  /*50e0*/  LDCU.64 UR42, c[0x0][0xb28] ;  /* 0x00016500ff2a77ac */ /* 0x000e620008000a00 */
[----:B------:R-:W1:Y:S01]  /*50f0*/  LDCU.128 UR48, c[0x0][0xb10] ;  /* 0x00016200ff3077ac */ /* 0x000e620008000c00 */
[----:B------:R-:W1:Y:S01]  /*5100*/  LDCU UR52, c[0x0][0x374] ;  /* 0x00006e80ff3477ac */ /* 0x000e620008000800 */
[----:B------:R-:W-:Y:S01]  /*5110*/  UIADD3 UR59, UPT, UPT, UR44, 0x200, URZ ;  /* 0x000002002c3b7890 */ /* 0x000fe2000fffe0ff */
[----:B--234-:R-:W-:-:S11]  /*5120*/  IMAD.IADD R37, R0, 0x1, R37 ;  /* 0x0000000100257824 */ /* 0x01cfd600078e0225 */
.L_x_111:
[----:B------:R-:W-:Y:S02]  /*5130*/  LEA R3, R83, UR44, 0x3 ;  /* 0x0000002c53037c11 */ /* 0x000fe4000f8e18ff */
[----:B------:R-:W-:Y:S02]  /*5140*/  SHF.L.U32 R0, R85, 0x1f, RZ ;  /* 0x0000001f55007819 */ /* 0x000fe400000006ff */
[----:B-1----:R-:W-:Y:S02]  /*5150*/  LEA R4, R83, UR44, 0x4 ;  /* 0x0000002c53047c11 */ /* 0x002fe4000f8e20ff */
[----:B------:R-:W2:Y:S02]  /*5160*/  SYNCS.PHASECHK.TRANS64.TRYWAIT P0, [R3+URZ+0x50], R0 ;  /* 0x00005000030075a7 */ /* 0x000ea400080011ff */
[----:B--2---:R-:W-:Y:S05]  /*5170*/  @!P0 BRA `(.L_x_94) ;  /* 0x0000002000c48947 */ /* 0x004fea0003800000 */
.L_x_144:
[----:B------:R-:W3:Y:S01]  /*5180*/  LDS.128 R4, [R4+0xe0] ;  /* 0x0000e00004047984 */ /* 0x000ee20000000c00 */
[----:B------:R-:W-:Y:S01]  /*5190*/  UISETP.GE.AND UP0, UPT, UR40, 0x1, UPT ;  /* 0x000000012800788c */ /* 0x000fe2000bf06270 */
[----:B------:R-:W-:Y:S01]  /*51a0*/  @!PT LDS RZ, [RZ] ;  /* 0x00000000fffff984 */ /* 0x000fe20000000800 */
[----:B------:R-:W-:Y:S01]  /*51b0*/  @!PT LDS RZ, [RZ] ;  /* 0x00000000fffff984 */ /* 0x000fe20000000800 */
[----:B------:R-:W-:Y:S01]  /*51c0*/  @!PT LDS RZ, [RZ] ;  /* 0x00000000fffff984 */ /* 0x000fe20000000800 */
[----:B------:R-:W-:Y:S01]  /*51d0*/  @!PT LDS RZ, [RZ] ;  /* 0x00000000fffff984 */ /* 0x000fe20000000800 */
[----:B------:R4:W-:Y:S06]  /*51e0*/  MEMBAR.ALL.CTA ;  /* 0x0000000000007992 */ /* 0x0009ec0000008000 */
[----:B----4-:R-:W4:Y:S01]  /*51f0*/  FENCE.VIEW.ASYNC.S ;  /* 0x00000000000073c6 */ /* 0x010f220000000000 */
[----:B---3--:R-:W-:Y:S11]  /*5200*/  LOP3.LUT P0, RZ, R6, 0x1, RZ, 0xc0, !PT ;  /* 0x0000000106ff7812 */ /* 0x008ff6000780c0ff */
[----:B------:R-:W-:Y:S02]  /*5210*/  @!UPT UIADD3 URZ, UPT, UPT, URZ, URZ, URZ ;  /* 0x000000fffffff290 */ /* 0x000fe4000fffe0ff */
[----:B----4-:R-:W-:Y:S01]  /*5220*/  VOTEU.ANY UP1, P0 ;  /* 0x0000000000ff7886 */ /* 0x010fe20000020100 */
[----:B------:R-:W-:Y:S01]  /*5230*/  PLOP3.LUT P0, PT, PT, PT, UP1, 0x80, 0x8 ;  /* 0x000000000008781c */ /* 0x000fe20003f0f018 */
[----:B------:R-:W-:Y:S11]  /*5240*/  UP2UR UR47, UPR, URZ, 0x2 ;  /* 0x00000002ff2f7883 */ /* 0x000ff60008000000 */
[----:B------:R-:W-:Y:S01]  /*5250*/  @!UPT UIADD3 URZ, UPT, UPT, URZ, URZ, URZ ;  /* 0x000000fffffff290 */ /* 0x000fe2000fffe0ff */
        /* <DEDUP_REMOVED lines=13> */
[----:B-1----:R-:W-:Y:S02]  /*5330*/  UIMAD.WIDE.U32 UR4, UR52, UR51, URZ ;  /* 0x00000033340472a5 */ /* 0x002fe4000f8e00ff */
[----:B------:R-:W-:Y:S02]  /*5340*/  UIMAD.WIDE.U32 UR6, UR53, UR48, URZ ;  /* 0x00000030350672a5 */ /* 0x000fe4000f8e00ff */
[----:B------:R-:W-:Y:S02]  /*5350*/  UISETP.NE.AND UP0, UPT, UR50, 0x1, UPT ;  /* 0x000000013200788c */ /* 0x000fe4000bf05270 */
[----:B------:R-:W-:Y:S02]  /*5360*/  UIMAD.WIDE.U32 UR8, UR37, UR51, URZ ;  /* 0x00000033250872a5 */ /* 0x000fe4000f8e00ff */
[----:B------:R-:W-:Y:S02]  /*5370*/  UIMAD.WIDE.U32 UR10, UR38, UR48, URZ ;  /* 0x00000030260a72a5 */ /* 0x000fe4000f8e00ff */
[----:B------:R-:W-:Y:S02]  /*5380*/  UISETP.NE.AND UP1, UPT, UR41, 0x1, UPT ;  /* 0x000000012900788c */ /* 0x000fe4000bf25270 */
[----:B------:R-:W-:Y:S01]  /*5390*/  UISETP.NE.AND UP2, UPT, UR40, 0x1, UPT ;  /* 0x000000012800788c */ /* 0x000fe2000bf45270 */
[----:B------:R-:W-:Y:S02]  /*53a0*/  UMOV UR4, UR5 ;  /* 0x0000000500047c82 */ /* 0x000fe40008000000 */
[----:B------:R-:W-:Y:S03]  /*53b0*/  USHF.R.U32.HI UR5, URZ, UR61, UR4 ;  /* 0x0000003dff057299 */ /* 0x000fe60008011604 */
[----:B------:R-:W-:Y:S02]  /*53c0*/  UMOV UR4, UR7 ;  /* 0x0000000700047c82 */ /* 0x000fe40008000000 */
[----:B------:R-:W-:Y:S02]  /*53d0*/  USHF.R.U32.HI UR7, URZ, UR49, UR4 ;  /* 0x00000031ff077299 */ /* 0x000fe40008011604 */
[----:B------:R-:W-:Y:S02]  /*53e0*/  USEL UR4, UR52, UR5, !UP0 ;  /* 0x0000000534047287 */ /* 0x000fe4000c000000 */
[----:B------:R-:W-:Y:S01]  /*53f0*/  USEL UR7, UR53, UR7, !UP1 ;  /* 0x0000000735077287 */ /* 0x000fe2000c800000 */
[----:B------:R-:W-:Y:S01]  /*5400*/  UMOV UR5, UR9 ;  /* 0x0000000900057c82 */ /* 0x000fe20008000000 */
[----:B------:R-:W-:Y:S02]  /*5410*/  UIMAD.WIDE.U32 UR8, UR4, UR42, URZ ;  /* 0x0000002a040872a5 */ /* 0x000fe4000f8e00ff */
[----:B------:R-:W-:Y:S03]  /*5420*/  USHF.R.U32.HI UR6, URZ, UR61, UR5 ;  /* 0x0000003dff067299 */ /* 0x000fe60008011605 */
[----:B------:R-:W-:Y:S01]  /*5430*/  UMOV UR5, UR11 ;  /* 0x0000000b00057c82 */ /* 0x000fe20008000000 */
[----:B------:R-:W-:Y:S02]  /*5440*/  UIMAD.WIDE.U32 UR10, UR7, UR42, URZ ;  /* 0x0000002a070a72a5 */ /* 0x000fe4000f8e00ff */
[----:B------:R-:W-:Y:S02]  /*5450*/  USHF.R.U32.HI UR12, URZ, UR49, UR5 ;  /* 0x00000031ff0c7299 */ /* 0x000fe40008011605 */
[----:B------:R-:W-:Y:S01]  /*5460*/  USEL UR6, UR37, UR6, !UP0 ;  /* 0x0000000625067287 */ /* 0x000fe2000c000000 */
[----:B------:R-:W-:Y:S02]  /*5470*/  UMOV UR5, UR9 ;  /* 0x0000000900057c82 */ /* 0x000fe40008000000 */
[----:B------:R-:W-:Y:S01]  /*5480*/  UMOV UR10, UR11 ;  /* 0x0000000b000a7c82 */ /* 0x000fe20008000000 */
[----:B------:R-:W-:Y:S02]  /*5490*/  @UP2 USHF.R.U32.HI UR4, URZ, UR43, UR5 ;  /* 0x0000002bff042299 */ /* 0x000fe40008011605 */
[----:B------:R-:W-:Y:S02]  /*54a0*/  @UP2 USHF.R.U32.HI UR7, URZ, UR43, UR10 ;  /* 0x0000002bff072299 */ /* 0x000fe4000801160a */
[----:B------:R-:W-:Y:S02]  /*54b0*/  UIMAD UR4, UR40, UR4, URZ ;  /* 0x00000004280472a4 */ /* 0x000fe4000f8e02ff */
[----:B------:R-:W-:Y:S02]  /*54c0*/  UIMAD.WIDE.U32 UR10, UR6, UR42, URZ ;  /* 0x0000002a060a72a5 */ /* 0x000fe4000f8e00ff */
[----:B------:R-:W-:Y:S02]  /*54d0*/  USEL UR5, UR38, UR12, !UP1 ;  /* 0x0000000c26057287 */ /* 0x000fe4000c800000 */
[----:B------:R-:W-:Y:S02]  /*54e0*/  UIMAD UR8, UR40, UR7, URZ ;  /* 0x00000007280872a4 */ /* 0x000fe4000f8e02ff */
[----:B------:R-:W-:Y:S03]  /*54f0*/  UISETP.GE.AND UP0, UPT, UR6, UR4, UPT ;  /* 0x000000040600728c */ /* 0x000fe6000bf06270 */
[----:B------:R-:W-:Y:S01]  /*5500*/  UMOV UR4, UR11 ;  /* 0x0000000b00047c82 */ /* 0x000fe20008000000 */
[----:B------:R-:W-:Y:S02]  /*5510*/  UISETP.GE.OR UP0, UPT, UR5, UR8, UP0 ;  /* 0x000000080500728c */ /* 0x000fe40008706670 */
[----:B------:R-:W-:Y:S02]  /*5520*/  USHF.R.U32.HI UR4, URZ, UR43, UR4 ;  /* 0x0000002bff047299 */ /* 0x000fe40008011604 */
[----:B------:R-:W-:Y:S02]  /*5530*/  UIMAD.WIDE.U32 UR8, UR5, UR42, URZ ;  /* 0x0000002a050872a5 */ /* 0x000fe4000f8e00ff */
[----:B------:R-:W-:Y:S02]  /*5540*/  USEL UR11, UR6, UR4, !UP2 ;  /* 0x00000004060b7287 */ /* 0x000fe4000d000000 */
[----:B------:R-:W-:Y:S02]  /*5550*/  UIADD3 UR8, UPT, UPT, -UR5, URZ, URZ ;  /* 0x000000ff05087290 */ /* 0x000fe4000fffe1ff */
[----:B------:R-:W-:Y:S01]  /*5560*/  UIADD3 UR10, UPT, UPT, -UR11, URZ, URZ ;  /* 0x000000ff0b0a7290 */ /* 0x000fe2000fffe1ff */
[----:B------:R-:W-:Y:S01]  /*5570*/  @!UP0 UMOV UR4, UR9 ;  /* 0x0000000900048c82 */ /* 0x000fe20008000000 */
[----:B------:R-:W-:Y:S02]  /*5580*/  UIADD3 UR9, UPT, UPT, -UR6, URZ, URZ ;  /* 0x000000ff06097290 */ /* 0x000fe4000fffe1ff */
[----:B------:R-:W-:Y:S02]  /*5590*/  @!UP0 USHF.R.U32.HI UR4, URZ, UR43, UR4 ;  /* 0x0000002bff048299 */ /* 0x000fe40008011604 */
[----:B------:R-:W-:Y:S02]  /*55a0*/  UIMAD UR10, UR40, UR10, UR6 ;  /* 0x0000000a280a72a4 */ /* 0x000fe4000f8e0206 */
[----:B------:R-:W-:Y:S04]  /*55b0*/  @!UP0 USEL UR4, UR5, UR4, !UP2 ;  /* 0x0000000405048287 */ /* 0x000fe8000d000000 */
[----:B------:R-:W-:Y:S02]  /*55c0*/  @!UP0 UIMAD UR10, UR7, UR10, UR4 ;  /* 0x0000000a070a82a4 */ /* 0x000fe4000f8e0204 */
[----:B------:R-:W-:Y:S02]  /*55d0*/  @!UP0 UIADD3 UR11, UPT, UPT, UR11, -UR4, URZ ;  /* 0x800000040b0b8290 */ /* 0x000fe4000fffe0ff */
[----:B------:R-:W-:Y:S02]  /*55e0*/  UIMAD UR7, UR41, UR8, UR38 ;  /* 0x00000008290772a4 */ /* 0x000fe4000f8e0226 */
[----:B------:R-:W-:Y:S02]  /*55f0*/  @!UP0 UIMAD UR6, UR11, UR40, UR5 ;  /* 0x000000280b0682a4 */ /* 0x000fe4000f8e0205 */
[----:B------:R-:W-:Y:S01]  /*5600*/  UIMAD UR4, UR50, UR9, UR37 ;  /* 0x00000009320472a4 */ /* 0x000fe2000f8e0225 */
[----:B------:R-:W-:Y:S02]  /*5610*/  @!UP0 UMOV UR5, UR10 ;  /* 0x0000000a00058c82 */ /* 0x000fe40008000000 */
[----:B------:R-:W-:Y:S02]  /*5620*/  UIMAD UR38, UR5, UR41, UR7 ;  /* 0x00000029052672a4 */ /* 0x000fe4000f8e0207 */
[----:B------:R-:W-:Y:S11]  /*5630*/  UIMAD UR37, UR6, UR50, UR4 ;  /* 0x00000032062572a4 */ /* 0x000ff6000f8e0204 */
[----:B------:R-:W-:Y:S01]  /*5640*/  @!UPT UIADD3 URZ, UPT, UPT, URZ, URZ, URZ ;  /* 0x000000fffffff290 */ /* 0x000fe2000fffe0ff */
.L_x_95:
[----:B-1----:R-:W-:Y:S01]  /*5650*/  UISETP.NE.AND UP0, UPT, UR39, 0x1, UPT ;  /* 0x000000012700788c */ /* 0x002fe2000bf05270 */
[----:B------:R-:W-:Y:S10]  /*5660*/  IADD3 R83, PT, PT, R83, 0x1, RZ ;  /* 0x0000000153537810 */ /* 0x000ff40007ffe0ff */
[----:B------:R-:W1:Y:S01]  /*5670*/  @!UP0 LDCU.128 UR12, c[0x0][0xb10] ;  /* 0x00016200ff0c87ac */ /* 0x000e620008000c00 */
[----:B------:R-:W3:Y:S01]  /*5680*/  @!UP0 LDCU UR5, c[0x0][0xb0c] ;  /* 0x00016180ff0587ac */ /* 0x000ee20008000800 */
[----:B------:R-:W4:Y:S01]  /*5690*/  @!UP0 LDCU UR10, c[0x0][0xb20] ;  /* 0x00016400ff0a87ac */ /* 0x000f220008000800 */
[----:B-1----:R-:W-:Y:S02]  /*56a0*/  UIMAD.WIDE.U32 UR8, UR38, UR12, URZ ;  /* 0x0000000c260872a5 */ /* 0x002fe4000f8e00ff */
[----:B------:R-:W-:Y:S02]  /*56b0*/  UIMAD.WIDE.U32 UR6, UR37, UR15, URZ ;  /* 0x0000000f250672a5 */ /* 0x000fe4000f8e00ff */
[----:B------:R-:W-:Y:S03]  /*56c0*/  @!UP0 UISETP.NE.AND UP1, UPT, UR14, 0x1, UPT ;  /* 0x000000010e00888c */ /* 0x000fe6000bf25270 */
[----:B------:R-:W-:Y:S01]  /*56d0*/  @!UP0 UMOV UR4, UR9 ;  /* 0x0000000900048c82 */ /* 0x000fe20008000000 */
[----:B---3--:R-:W-:Y:S02]  /*56e0*/  @!UP0 UISETP.NE.AND UP2, UPT, UR5, 0x1, UPT ;  /* 0x000000010500888c */ /* 0x008fe4000bf45270 */
[----:B------:R-:W-:Y:S01]  /*56f0*/  @!UP0 USHF.R.U32.HI UR4, URZ, UR13, UR4 ;  /* 0x0000000dff048299 */ /* 0x000fe20008011604 */
[----:B------:R-:W-:Y:S02]  /*5700*/  @!UP0 UMOV UR6, UR7 ;  /* 0x0000000700068c82 */ /* 0x000fe40008000000 */
[----:B----4-:R-:W-:Y:S02]  /*5710*/  @!UP0 USHF.R.U32.HI UR6, URZ, UR10, UR6 ;  /* 0x0000000aff068299 */ /* 0x010fe40008011606 */
[----:B------:R-:W-:Y:S02]  /*5720*/  @!UP0 USEL UR7, UR38, UR4, !UP2 ;  /* 0x0000000426078287 */ /* 0x000fe4000d000000 */
[----:B------:R-:W-:Y:S04]  /*5730*/  @!UP0 USEL UR6, UR37, UR6, !UP1 ;  /* 0x0000000625068287 */ /* 0x000fe8000c800000 */
[----:B------:R-:W-:Y:S02]  /*5740*/  @!UP0 UIADD3 UR4, UPT, UPT, -UR7, UR6, URZ ;  /* 0x0000000607048290 */ /* 0x000fe4000fffe1ff */
[----:B------:R-:W-:Y:S02]  /*5750*/  @!UP0 UIADD3 UR6, UPT, UPT, UR7, -UR6, URZ ;  /* 0x8000000607068290 */ /* 0x000fe4000fffe0ff */
[----:B------:R-:W-:Y:S02]  /*5760*/  @!UP0 UIMAD UR38, UR4, UR5, UR38 ;  /* 0x00000005042682a4 */ /* 0x000fe4000f8e0226 */
[----:B------:R-:W-:Y:S02]  /*5770*/  @!UP0 UIMAD UR37, UR6, UR14, UR37 ;  /* 0x0000000e062582a4 */ /* 0x000fe4000f8e0225 */
[----:B------:R-:W-:Y:S09]  /*5780*/  ULOP3.LUT UP0, URZ, UR59, 0x1b0, URZ, 0xc0, !UPT ;  /* 0x000001b03bff7892 */ /* 0x000ff2000f80c0ff */
[----:B------:R-:W-:Y:S05]  /*5790*/  BRA.U !UP0, `(.L_x_96) ;  /* 0x0000000108407547 */ /* 0x000fea000b800000 */
[----:B------:R-:W1:Y:S01]  /*57a0*/  LDCU.64 UR8, c[0x4][0x80] ;  /* 0x01001000ff0877ac */ /* 0x000e620008000a00 */
[----:B------:R-:W-:Y:S01]  /*57b0*/  MOV R3, 0x0 ;  /* 0x0000000000037802 */ /* 0x000fe20000000f00 */
[----:B------:R-:W-:Y:S02]  /*57c0*/  HFMA2 R12, -RZ, RZ, 0, 5.9604644775390625e-08 ;  /* 0x00000001ff0c7431 */ /* 0x000fe400000001ff */
[----:B------:R-:W-:Y:S02]  /*57d0*/  IMAD.MOV.U32 R8, RZ, RZ, 0x70 ;  /* 0x00000070ff087424 */ /* 0x000fe400078e00ff */
[----:B------:R-:W-:Y:S01]  /*57e0*/  IMAD.MOV.U32 R13, RZ, RZ, RZ ;  /* 0x000000ffff0d7224 */ /* 0x000fe200078e00ff */
[----:B------:R-:W3:Y:S01]  /*57f0*/  LDCU.64 UR6, c[0x4][0x88] ;  /* 0x01001100ff0677ac */ /* 0x000ee20008000a00 */
[----:B------:R-:W4:Y:S01]  /*5800*/  LDC.64 R2, c[0x4][R3] ;  /* 0x0100000003027b82 */ /* 0x000f220000000a00 */
[----:B------:R-:W2:Y:S01]  /*5810*/  LDCU.64 UR4, c[0x4][0x8] ;  /* 0x01000100ff0477ac */ /* 0x000ea20008000a00 */
[----:B-1----:R-:W-:Y:S01]  /*5820*/  MOV R5, UR9 ;  /* 0x0000000900057c02 */ /* 0x002fe20008000f00 */
[----:B------:R-:W-:Y:S01]  /*5830*/  IMAD.U32 R4, RZ, RZ, UR8 ;  /* 0x00000008ff047e24 */ /* 0x000fe2000f8e00ff */
[----:B---3--:R-:W-:Y:S01]  /*5840*/  MOV R7, UR7 ;  /* 0x0000000700077c02 */ /* 0x008fe20008000f00 */
[----:B------:R-:W-:Y:S01]  /*5850*/  IMAD.U32 R6, RZ, RZ, UR6 ;  /* 0x00000006ff067e24 */ /* 0x000fe2000f8e00ff */
[----:B--2---:R-:W-:Y:S01]  /*5860*/  MOV R11, UR5 ;  /* 0x00000005000b7c02 */ /* 0x004fe20008000f00 */
[----:B------:R-:W-:Y:S02]  /*5870*/  IMAD.U32 R10, RZ, RZ, UR4 ;  /* 0x00000004ff0a7e24 */ /* 0x000fe4000f8e00ff */
[----:B------:R-:W-:Y:S07]  /*5880*/  LEPC R20, `(.L_x_96) ;  /* 0x000000001014794e */ /* 0x000fee0000000000 */
[----:B----45:R-:W-:Y:S05]  /*5890*/  CALL.ABS.NOINC R2 ;  /* 0x0000000002007343 */ /* 0x030fea0003c00000 */
.L_x_96:
[----:B------:R-:W-:Y:S01]  /*58a0*/  LOP3.LUT P0, RZ, R87, 0x1b0, RZ, 0xc0, !PT ;  /* 0x000001b057ff7812 */ /* 0x000fe2000780c0ff */
[----:B------:R-:W-:Y:S11]  /*58b0*/  BSSY.RECONVERGENT B6, `(.L_x_97) ;  /* 0x0000013000067945 */ /* 0x000ff60003800200 */
[----:B------:R-:W-:Y:S01]  /*58c0*/  @!UPT UIADD3 URZ, UPT, UPT, URZ, URZ, URZ ;  /* 0x000000fffffff290 */ /* 0x000fe2000fffe0ff */
[----:B------:R-:W-:Y:S05]  /*58d0*/  @!P0 BRA `(.L_x_98) ;  /* 0x0000000000408947 */ /* 0x000fea0003800000 */
        /* <DEDUP_REMOVED lines=16> */
.L_x_98:
[----:B------:R-:W-:Y:S05]  /*59e0*/  BSYNC.RECONVERGENT B6 ;  /* 0x0000000000067941 */ /* 0x000fea0003800200 */
.L_x_97:
[----:B------:R-:W-:Y:S01]  /*59f0*/  ISETP.NE.U32.AND P3, PT, R76, RZ, PT ;  /* 0x000000ff4c00720c */ /* 0x000fe20003f65070 */
[----:B------:R-:W-:Y:S01]  /*5a00*/  UISETP.NE.AND UP1, UPT, UR60, URZ, UPT ;  /* 0x000000ff3c00728c */ /* 0x000fe2000bf25270 */
[----:B------:R-:W-:Y:S02]  /*5a10*/  ISETP.NE.U32.AND P4, PT, R72, RZ, PT ;  /* 0x000000ff4800720c */ /* 0x000fe40003f85070 */
[----:B------:R-:W-:Y:S02]  /*5a20*/  ISETP.NE.AND.EX P3, PT, R77, RZ, PT, P3 ;  /* 0x000000ff4d00720c */ /* 0x000fe40003f65330 */
[----:B------:R-:W-:Y:S02]  /*5a30*/  PLOP3.LUT P1, PT, PT, PT, PT, 0x8, 0x80 ;  /* 0x000000000080781c */ /* 0x000fe40003f2e170 */
[----:B------:R-:W-:Y:S02]  /*5a40*/  PLOP3.LUT P0, PT, PT, PT, UP1, 0x80, 0x8 ;  /* 0x000000000008781c */ /* 0x000fe40003f0f018 */
[----:B------:R-:W-:Y:S02]  /*5a50*/  ISETP.NE.AND.EX P4, PT, R73, RZ, PT, P4 ;  /* 0x000000ff4900720c */ /* 0x000fe40003f85340 */
[----:B------:R-:W1:Y:S09]  /*5a60*/  @UP1 LDCU.64 UR4, c[0x0][0x888] ;  /* 0x00011100ff0417ac */ /* 0x000e720008000a00 */
[----:B------:R-:W-:Y:S01]  /*5a70*/  @P0 PLOP3.LUT P1, PT, P3, PT, PT, 0x80, 0x8 ;  /* 0x000000000008081c */ /* 0x000fe20001f2f070 */
[----:B-1----:R-:W-:Y:S04]  /*5a80*/  @UP1 UISETP.NE.U32.AND UP0, UPT, UR4, URZ, UPT ;  /* 0x000000ff0400128c */ /* 0x002fe8000bf05070 */
[----:B------:R-:W-:Y:S04]  /*5a90*/  @UP1 UISETP.NE.AND.EX UP0, UPT, UR5, URZ, UPT, UP0 ;  /* 0x000000ff0500128c */ /* 0x000fe8000bf05300 */
[----:B------:R-:W-:Y:S01]  /*5aa0*/  @UP1 USEL UR4, URZ, 0xffffffff, UP0 ;  /* 0xffffffffff041887 */ /* 0x000fe20008000000 */
[----:B------:R-:W-:Y:S11]  /*5ab0*/  @!P3 BRA `(.L_x_99) ;  /* 0x000000000030b947 */ /* 0x000ff60003800000 */
[----:B------:R-:W-:Y:S01]  /*5ac0*/  ISETP.NE.U32.AND P2, PT, R74, RZ, PT ;  /* 0x000000ff4a00720c */ /* 0x000fe20003f45070 */
[----:B------:R-:W1:Y:S01]  /*5ad0*/  LDCU.64 UR6, c[0x0][0x358] ;  /* 0x00006b00ff0677ac */ /* 0x000e620008000a00 */
[----:B------:R-:W-:Y:S02]  /*5ae0*/  IMAD.MOV.U32 R80, RZ, RZ, 0x1 ;  /* 0x00000001ff507424 */ /* 0x000fe400078e00ff */
[----:B------:R-:W-:Y:S11]  /*5af0*/  ISETP.NE.AND.EX P2, PT, R75, RZ, PT, P2 ;  /* 0x000000ff4b00720c */ /* 0x000ff60003f45320 */
[----:B------:R-:W-:Y:S02]  /*5b00*/  @!UPT UIADD3 URZ, UPT, UPT, URZ, URZ, URZ ;  /* 0x000000fffffff290 */ /* 0x000fe4000fffe0ff */
[----:B------:R-:W3:Y:S01]  /*5b10*/  @P2 LDC.64 R2, c[0x0][0x888] ;  /* 0x00022200ff022b82 */ /* 0x000ee20000000a00 */
[----:B--2---:R-:W-:Y:S04]  /*5b20*/  @P2 IMAD R0, R76, UR36, RZ ;  /* 0x000000244c002c24 */ /* 0x004fe8000f8e02ff */
[----:B---3--:R-:W-:Y:S04]  /*5b30*/  @P2 IMAD.WIDE R2, R0, 0x4, R2 ;  /* 0x0000000400022825 */ /* 0x008fe800078e0202 */
[----:B------:R-:W-:Y:S01]  /*5b40*/  HFMA2 R0, -RZ, RZ, 0, 5.9604644775390625e-08 ;  /* 0x00000001ff007431 */ /* 0x000fe200000001ff */
[----:B-1---5:R1:W5:Y:S04]  /*5b50*/  @P2 LDG.E R39, desc[UR6][R2.64] ;  /* 0x0000000602272981 */ /* 0x022368000c1e1900 */
[----:B------:R-:W-:Y:S01]  /*5b60*/  @!P2 PRMT R80, R0, 0x7610, R80 ;  /* 0x000076100050a816 */ /* 0x000fe20000000050 */
[----:B-1----:R-:W3:Y:S06]  /*5b70*/  @!P2 LDC R39, c[0x0][0x880] ;  /* 0x00022000ff27ab82 */ /* 0x002eec0000000800 */
.L_x_99:
[----:B------:R-:W-:Y:S05]  /*5b80*/  @!P4 BRA `(.L_x_100) ;  /* 0x000000000024c947 */ /* 0x000fea0003800000 */
[----:B------:R-:W-:Y:S01]  /*5b90*/  ISETP.NE.U32.AND P2, PT, R70, RZ, PT ;  /* 0x000000ff4600720c */ /* 0x000fe20003f45070 */
[----:B------:R-:W1:Y:S03]  /*5ba0*/  LDCU.64 UR6, c[0x0][0x358] ;  /* 0x00006b00ff0677ac */ /* 0x000e660008000a00 */
[----:B------:R-:W-:Y:S11]  /*5bb0*/  ISETP.NE.AND.EX P2, PT, R71, RZ, PT, P2 ;  /* 0x000000ff4700720c */ /* 0x000ff60003f45320 */
[----:B------:R-:W-:Y:S02]  /*5bc0*/  @!UPT UIADD3 URZ, UPT, UPT, URZ, URZ, URZ ;  /* 0x000000fffffff290 */ /* 0x000fe4000fffe0ff */
[----:B------:R-:W4:Y:S01]  /*5bd0*/  @P2 LDC.64 R2, c[0x0][0x8a8] ;  /* 0x00022a00ff022b82 */ /* 0x000f220000000a00 */
[----:B--2---:R-:W-:Y:S04]  /*5be0*/  @P2 IMAD R0, R72, UR36, RZ ;  /* 0x0000002448002c24 */ /* 0x004fe8000f8e02ff */
[----:B----4-:R-:W-:Y:S05]  /*5bf0*/  @P2 IMAD.WIDE R2, R0, 0x4, R2 ;  /* 0x0000000400022825 */ /* 0x010fea00078e0202 */
[----:B-1---5:R1:W5:Y:S02]  /*5c00*/  @P2 LDG.E R38, desc[UR6][R2.64] ;  /* 0x0000000602262981 */ /* 0x022364000c1e1900 */
[----:B-1----:R-:W4:Y:S02]  /*5c10*/  @!P2 LDC R38, c[0x0][0x8a0] ;  /* 0x00022800ff26ab82 */ /* 0x002f240000000800 */
.L_x_100:
[----:B---3-5:R-:W-:Y:S01]  /*5c20*/  @P0 FSETP.NEU.AND P4, PT, R39, RZ, PT ;  /* 0x000000ff2700020b */ /* 0x028fe20003f8d000 */
[----:B--2---:R-:W-:Y:S01]  /*5c30*/  IMAD.U32 R0, RZ, RZ, UR4 ;  /* 0x00000004ff007e24 */ /* 0x004fe2000f8e00ff */
[----:B------:R-:W-:Y:S01]  /*5c40*/  @P0 LOP3.LUT P2, RZ, R80, 0xff, RZ, 0xc0, !PT ;  /* 0x000000ff50ff0812 */ /* 0x000fe2000784c0ff */
[----:B------:R-:W-:Y:S01]  /*5c50*/  BSSY B1, `(.L_x_101) ;  /* 0x0000035000017945 */ /* 0x000fe20003800000 */
[----:B------:R-:W-:Y:S02]  /*5c60*/  @P0 SEL R2, RZ, 0xffffffff, P4 ;  /* 0xffffffffff020807 */ /* 0x000fe40002000000 */
[----:B------:R-:W-:Y:S02]  /*5c70*/  CS2R R18, SRZ ;  /* 0x0000000000127805 */ /* 0x000fe4000001ff00 */
[----:B------:R-:W-:Y:S02]  /*5c80*/  LEA R82, R36, UR44, 0x3 ;  /* 0x0000002c24527c11 */ /* 0x000fe4000f8e18ff */
[----:B------:R-:W-:Y:S02]  /*5c90*/  CS2R R16, SRZ ;  /* 0x0000000000107805 */ /* 0x000fe4000001ff00 */
[----:B------:R-:W-:Y:S02]  /*5ca0*/  @P1 SEL R2, R0, R2, !P2 ;  /* 0x0000000200021207 */ /* 0x000fe40005000000 */
[----:B------:R-:W-:Y:S02]  /*5cb0*/  CS2R R26, SRZ ;  /* 0x00000000001a7805 */ /* 0x000fe4000001ff00 */
[----:B------:R-:W-:Y:S02]  /*5cc0*/  SHF.L.U32 R4, R86, 0x1f, RZ ;  /* 0x0000001f56047819 */ /* 0x000fe400000006ff */
[----:B------:R-:W-:Y:S02]  /*5cd0*/  CS2R R24, SRZ ;  /* 0x0000000000187805 */ /* 0x000fe4000001ff00 */
[----:B------:R-:W-:Y:S02]  /*5ce0*/  @P0 LOP3.LUT R2, R2, 0x1, RZ, 0xc0, !PT ;  /* 0x0000000102020812 */ /* 0x000fe400078ec0ff */
[----:B------:R-:W-:Y:S02]  /*5cf0*/  PLOP3.LUT P5, PT, PT, PT, PT, 0x8, 0x80 ;  /* 0x000000000080781c */ /* 0x000fe40003fae170 */
[----:B------:R-:W-:Y:S01]  /*5d00*/  ISETP.NE.U32.OR P1, PT, R2, 0x1, !P0 ;  /* 0x000000010200780c */ /* 0x000fe20004725470 */
[----:B------:R-:W-:Y:S11]  /*5d10*/  IMAD R2, R36, 0x20, R37 ;  /* 0x0000002024027824 */ /* 0x000ff600078e0225 */
[----:B------:R-:W-:Y:S01]  /*5d20*/  @!UPT UIADD3 URZ, UPT, UPT, URZ, URZ, URZ ;  /* 0x000000fffffff290 */ /* 0x000fe2000fffe0ff */
[----:B------:R-:W-:Y:S04]  /*5d30*/  @P1 SHF.L.U32 R0, R84, 0x1f, RZ ;  /* 0x0000001f54001819 */ /* 0x000fe800000006ff */
[----:B------:R-:W1:Y:S01]  /*5d40*/  @P1 SYNCS.PHASECHK.TRANS64.TRYWAIT P0, [UR44+0x30], R0 ;  /* 0x00003000ff0015a7 */ /* 0x000e62000800112c */
[----:B------:R2:W3:Y:S01]  /*5d50*/  SYNCS.PHASECHK.TRANS64.TRYWAIT P4, [R82+URZ+0x70], R4 ;  /* 0x00007004520075a7 */ /* 0x0004e200080811ff */
[----:B-1----:R-:W-:Y:S01]  /*5d60*/  @P1 PLOP3.LUT P5, PT, P0, PT, PT, 0x8, 0x80 ;  /* 0x000000000080181c */ /* 0x002fe200007ae170 */
[----:B------:R-:W-:Y:S01]  /*5d70*/  @!UPT UIADD3 URZ, UPT, UPT, URZ, URZ, URZ ;  /* 0x000000fffffff290 */ /* 0x000fe2000fffe0ff */
[----:B--23--:R-:W-:Y:S11]  /*5d80*/  @!P1 BRA `(.L_x_102) ;  /* 0x0000000000849947 */ /* 0x00cff60003800000 */
[----:B------:R-:W-:Y:S01]  /*5d90*/  ISETP.NE.U32.AND P0, PT, RZ, UR56, PT ;  /* 0x00000038ff007c0c */ /* 0x000fe2000bf05070 */
[----:B------:R-:W-:Y:S01]  /*5da0*/  BSSY B0, `(.L_x_103) ;  /* 0x0000012000007945 */ /* 0x000fe20003800000 */
[----:B------:R-:W-:Y:S02]  /*5db0*/  FSETP.NEU.AND P2, PT, R39, RZ, PT ;  /* 0x000000ff2700720b */ /* 0x000fe40003f4d000 */
[----:B------:R-:W-:Y:S02]  /*5dc0*/  CS2R R26, SRZ ;  /* 0x00000000001a7805 */ /* 0x000fe4000001ff00 */
[----:B------:R-:W-:Y:S02]  /*5dd0*/  ISETP.NE.AND.EX P0, PT, RZ, UR57, PT, P0 ;  /* 0x00000039ff007c0c */ /* 0x000fe4000bf05300 */
[----:B------:R-:W-:Y:S02]  /*5de0*/  CS2R R24, SRZ ;  /* 0x0000000000187805 */ /* 0x000fe4000001ff00 */
[----:B------:R-:W-:Y:S02]  /*5df0*/  LOP3.LUT P1, RZ, R80, 0xff, RZ, 0xc0, !PT ;  /* 0x000000ff50ff7812 */ /* 0x000fe4000782c0ff */
[----:B------:R-:W-:Y:S02]  /*5e00*/  CS2R R18, SRZ ;  /* 0x0000000000127805 */ /* 0x000fe4000001ff00 */
[----:B------:R-:W-:Y:S02]  /*5e10*/  SEL R0, RZ, 0xffffffff, P2 ;  /* 0xffffffffff007807 */ /* 0x000fe40001000000 */
[----:B------:R-:W-:Y:S02]  /*5e20*/  CS2R R16, SRZ ;  /* 0x0000000000107805 */ /* 0x000fe4000001ff00 */
[----:B------:R-:W-:Y:S04]  /*5e30*/  SEL R3, RZ, 0xffffffff, P0 ;  /* 0xffffffffff037807 */ /* 0x000fe80000000000 */
[----:B------:R-:W-:Y:S04]  /*5e40*/  @P3 SEL R0, R3, R0, !P1 ;  /* 0x0000000003003207 */ /* 0x000fe80004800000 */
[----:B------:R-:W-:Y:S04]  /*5e50*/  LOP3.LUT R0, R0, 0x1, RZ, 0xc0, !PT ;  /* 0x0000000100007812 */ /* 0x000fe800078ec0ff */
[----:B------:R-:W-:Y:S01]  /*5e60*/  ISETP.NE.U32.AND P0, PT, R0, 0x1, PT ;  /* 0x000000010000780c */ /* 0x000fe20003f05070 */
[----:B------:R-:W-:Y:S01]  /*5e70*/  @!UPT UIADD3 URZ, UPT, UPT, URZ, URZ, URZ ;  /* 0x000000fffffff290 */ /* 0x000fe2000fffe0ff */
[----:B------:R-:W-:Y:S11]  /*5e80*/  @!P5 BRA `(.L_x_104) ;  /* 0x00000000000cd947 */ /* 0x000ff60003800000 */
[----:B------:R-:W-:Y:S04]  /*5e90*/  SHF.L.U32 R3, R84, 0x1f, RZ ;  /* 0x0000001f54037819 */ /* 0x000fe800000006ff */
[----:B------:R-:W1:Y:S02]  /*5ea0*/  SYNCS.PHASECHK.TRANS64.TRYWAIT P1, [UR44+0x30], R3 ;  /* 0x00003003ff0075a7 */ /* 0x000e64000802112c */
[----:B-1----:R-:W-:Y:S05]  /*5eb0*/  @!P1 BRA `(.L_x_105) ;  /* 0x0000001400889947 */ /* 0x002fea0003800000 */
.L_x_104:
[----:B------:R-:W-:Y:S05]  /*5ec0*/  BSYNC B0 ;  /* 0x0000000000007941 */ /* 0x000fea0003800000 */
.L_x_103:
[----:B------:R-:W2:Y:S01]  /*5ed0*/  S2UR UR5, SR_CgaCtaId ;  /* 0x00000000000579c3 */ /* 0x000ea20000008800 */
[----:B------:R3:W1:Y:S01]  /*5ee0*/  @P0 LDS.128 R24, [R79+UR44+0x200] ;  /* 0x0002002c4f180984 */ /* 0x0006620008000c00 */
[----:B------:R-:W-:Y:S01]  /*5ef0*/  UIADD3 UR4, UPT, UPT, UR44, 0x38, URZ ;  /* 0x000000382c047890 */ /* 0x000fe2000fffe0ff */
[----:B------:R-:W-:Y:S02]  /*5f00*/  LOP3.LUT R84, R84, 0x1, RZ, 0x3c, !PT ;  /* 0x0000000154547812 */ /* 0x000fe400078e3cff */
[----:B------:R3:W1:Y:S01]  /*5f10*/  @P0 LDS.128 R16, [R78+0x10] ;  /* 0x000010004e100984 */ /* 0x0006620000000c00 */
[----:B------:R-:W-:Y:S01]  /*5f20*/  @!PT LDS RZ, [RZ] ;  /* 0x00000000fffff984 */ /* 0x000fe20000000800 */
[----:B------:R-:W-:Y:S01]  /*5f30*/  @!PT LDS RZ, [RZ] ;  /* 0x00000000fffff984 */ /* 0x000fe20000000800 */
[----:B------:R-:W-:Y:S01]  /*5f40*/  @!PT LDS RZ, [RZ] ;  /* 0x00000000fffff984 */ /* 0x000fe20000000800 */
[----:B------:R-:W-:Y:S01]  /*5f50*/  @!PT LDS RZ, [RZ] ;  /* 0x00000000fffff984 */ /* 0x000fe20000000800 */
[----:B------:R5:W-:Y:S06]  /*5f60*/  MEMBAR.ALL.CTA ;  /* 0x0000000000007992 */ /* 0x000bec0000008000 */
[----:B-----5:R-:W5:Y:S01]  /*5f70*/  FENCE.VIEW.ASYNC.S ;  /* 0x00000000000073c6 */ /* 0x020f620000000000 */
[----:B--2---:R-:W-:Y:S09]  /*5f80*/  UPRMT UR4, UR5, 0x654, UR4 ;  /* 0x0000065405047896 */ /* 0x004ff20008000004 */
[----:B---3-5:R-:W-:Y:S03]  /*5f90*/  SYNCS.ARRIVE.TRANS64.RED.A1T0 RZ, [UR4], RZ ;  /* 0x000000ffffff79a7 */ /* 0x028fe60008100404 */
.L_x_102:
[----:B------:R-:W-:Y:S05]  /*5fa0*/  BSYNC B1 ;  /* 0x0000000000017941 */ /* 0x000fea0003800000 */
.L_x_101:
[----:B-1----:R-:W-:Y:S04]  /*5fb0*/  SHF.R.U32.HI R0, RZ, 0x15, R2 ;  /* 0x00000015ff007819 */ /* 0x002fe80000011602 */
[----:B------:R-:W-:Y:S01]  /*5fc0*/  LOP3.LUT P0, RZ, R0, 0x3, R81, 0x48, !PT ;  /* 0x0000000300ff7812 */ /* 0x000fe20007804851 */
[----:B------:R-:W-:Y:S01]  /*5fd0*/  @!UPT UIADD3 URZ, UPT, UPT, URZ, URZ, URZ ;  /* 0x000000fffffff290 */ /* 0x000fe2000fffe0ff */
[----:B------:R-:W-:Y:S11]  /*5fe0*/  @P4 BRA `(.L_x_106) ;  /* 0x0000000000084947 */ /* 0x000ff60003800000 */
[----:B------:R-:W1:Y:S02]  /*5ff0*/  SYNCS.PHASECHK.TRANS64.TRYWAIT P1, [R82+URZ+0x70], R4 ;  /* 0x00007004520075a7 */ /* 0x000e6400080211ff */
[----:B-1----:R-:W-:Y:S05]  /*6000*/  @!P1 BRA `(.L_x_107) ;  /* 0x00000014004c9947 */ /* 0x002fea0003800000 */
.L_x_106:
[----:B------:R-:W-:Y:S05]  /*6010*/  @!P0 BRA `(.L_x_108) ;  /* 0x0000000000408947 */ /* 0x000fea0003800000 */
[----:B------:R-:W2:Y:S01]  /*6020*/  LDCU.64 UR8, c[0x4][0x70] ;  /* 0x01000e00ff0877ac */ /* 0x000ea20008000a00 */
[----:B------:R-:W-:Y:S01]  /*6030*/  MOV R15, 0x0 ;  /* 0x00000000000f7802 */ /* 0x000fe20000000f00 */
[----:B------:R-:W-:Y:S02]  /*6040*/  HFMA2 R12, -RZ, RZ, 0, 5.9604644775390625e-08 ;  /* 0x00000001ff0c7431 */ /* 0x000fe400000001ff */
[----:B------:R-:W-:Y:S02]  /*6050*/  IMAD.MOV.U32 R8, RZ, RZ, 0x192 ;  /* 0x00000192ff087424 */ /* 0x000fe400078e00ff */
[----:B------:R-:W-:Y:S01]  /*6060*/  IMAD.MOV.U32 R13, RZ, RZ, RZ ;  /* 0x000000ffff0d7224 */ /* 0x000fe200078e00ff */
[----:B------:R-:W3:Y:S01]  /*6070*/  LDCU.64 UR6, c[0x4][0x78] ;  /* 0x01000f00ff0677ac */ /* 0x000ee20008000a00 */
[----:B------:R-:W4:Y:S01]  /*6080*/  LDC.64 R14, c[0x4][R15] ;  /* 0x010000000f0e7b82 */ /* 0x000f220000000a00 */
[----:B------:R-:W5:Y:S01]  /*6090*/  LDCU.64 UR4, c[0x4][0x10] ;  /* 0x01000200ff0477ac */ /* 0x000f620008000a00 */
[----:B--2---:R-:W-:Y:S01]  /*60a0*/  MOV R5, UR9 ;  /* 0x0000000900057c02 */ /* 0x004fe20008000f00 */
[----:B-1----:R-:W-:Y:S01]  /*60b0*/  IMAD.U32 R4, RZ, RZ, UR8 ;  /* 0x00000008ff047e24 */ /* 0x002fe2000f8e00ff */
[----:B---3--:R-:W-:Y:S01]  /*60c0*/  MOV R7, UR7 ;  /* 0x0000000700077c02 */ /* 0x008fe20008000f00 */
[----:B------:R-:W-:Y:S01]  /*60d0*/  IMAD.U32 R6, RZ, RZ, UR6 ;  /* 0x00000006ff067e24 */ /* 0x000fe2000f8e00ff */
[----:B-----5:R-:W-:Y:S01]  /*60e0*/  MOV R11, UR5 ;  /* 0x00000005000b7c02 */ /* 0x020fe20008000f00 */
[----:B------:R-:W-:Y:S02]  /*60f0*/  IMAD.U32 R10, RZ, RZ, UR4 ;  /* 0x00000004ff0a7e24 */ /* 0x000fe4000f8e00ff */
[----:B------:R-:W-:Y:S07]  /*6100*/  LEPC R20, `(.L_x_108) ;  /* 0x000000001014794e */ /* 0x000fee0000000000 */
[----:B----4-:R-:W-:Y:S05]  /*6110*/  CALL.ABS.NOINC R14 ;  /* 0x000000000e007343 */ /* 0x010fea0003c00000 */
.L_x_108:
[----:B------:R-:W-:Y:S01]  /*6120*/  LOP3.LUT P0, RZ, R69, 0x60, RZ, 0xc0, !PT ;  /* 0x0000006045ff7812 */ /* 0x000fe2000780c0ff */
[----:B------:R-:W-:Y:S05]  /*6130*/  WARPSYNC.ALL ;  /* 0x0000000000007948 */ /* 0x000fea0003800000 */
[----:B------:R-:W-:Y:S01]  /*6140*/  R2UR UR4, R2 ;  /* 0x00000000020472ca */ /* 0x000fe200000e0000 */
[----:B------:R-:W-:Y:S01]  /*6150*/  BSSY.RECONVERGENT B0, `(.L_x_109) ;  /* 0x000009d000007945 */ /* 0x000fe20003800200 */
[-C--:B------:R-:W-:Y:S02]  /*6160*/  F2FP.F16.E5M2.UNPACK_B R2, R24.reuse ;  /* 0x00000018ff02723e */ /* 0x080fe400020004ff */
[-C--:B-1----:R-:W-:Y:S02]  /*6170*/  F2FP.F16.E5M2.UNPACK_B R4, R25.reuse ;  /* 0x00000019ff04723e */ /* 0x082fe400020004ff */
[----:B------:R-:W-:Y:S01]  /*6180*/  F2FP.F16.E5M2.UNPACK_B R24, R24.H1 ;  /* 0x00000018ff18723e */ /* 0x000fe200030004ff */
[----:B------:R-:W-:Y:S01]  /*6190*/  HADD2.F32 R0, -RZ, R2.H0_H0 ;  /* 0x20000002ff007230 */ /* 0x000fe20000004100 */
[----:B------:R-:W-:Y:S01]  /*61a0*/  F2FP.F16.E5M2.UNPACK_B R25, R25.H1 ;  /* 0x00000019ff19723e */ /* 0x000fe200030004ff */
[----:B------:R-:W-:Y:S01]  /*61b0*/  HADD2.F32 R41, -RZ, R4.H0_H0 ;  /* 0x20000004ff297230 */ /* 0x000fe20000004100 */
[-C--:B------:R-:W-:Y:S01]  /*61c0*/  F2FP.F16.E5M2.UNPACK_B R46, R26.reuse ;  /* 0x0000001aff2e723e */ /* 0x080fe200020004ff */
[--C-:B------:R-:W-:Y:S01]  /*61d0*/  HADD2.F32 R3, -RZ, R24.reuse.H0_H0 ;  /* 0x20000018ff037230 */ /* 0x100fe20000004100 */
[----:B------:R-:W-:Y:S01]  /*61e0*/  F2FP.F16.E5M2.UNPACK_B R48, R26.H1 ;  /* 0x0000001aff30723e */ /* 0x000fe200030004ff */
[----:B------:R-:W-:Y:S01]  /*61f0*/  HADD2.F32 R40, -RZ, R24.H1_H1 ;  /* 0x30000018ff287230 */ /* 0x000fe20000004100 */
[-C--:B------:R-:W-:Y:S01]  /*6200*/  F2FP.F16.E5M2.UNPACK_B R50, R27.reuse ;  /* 0x0000001bff32723e */ /* 0x080fe200020004ff */
[----:B------:R-:W-:Y:S01]  /*6210*/  HADD2.F32 R42, -RZ, R4.H1_H1 ;  /* 0x30000004ff2a7230 */ /* 0x000fe20000004100 */
[----:B------:R-:W-:Y:S01]  /*6220*/  F2FP.F16.E5M2.UNPACK_B R52, R27.H1 ;  /* 0x0000001bff34723e */ /* 0x000fe200030004ff */
[--C-:B------:R-:W-:Y:S01]  /*6230*/  HADD2.F32 R43, -RZ, R25.reuse.H0_H0 ;  /* 0x20000019ff2b7230 */ /* 0x100fe20000004100 */
[-C--:B------:R-:W-:Y:S01]  /*6240*/  F2FP.F16.E5M2.UNPACK_B R54, R16.reuse ;  /* 0x00000010ff36723e */ /* 0x080fe200020004ff */
[----:B------:R-:W-:Y:S01]  /*6250*/  HADD2.F32 R44, -RZ, R25.H1_H1 ;  /* 0x30000019ff2c7230 */ /* 0x000fe20000004100 */
[----:B------:R-:W-:Y:S01]  /*6260*/  F2FP.F16.E5M2.UNPACK_B R56, R16.H1 ;  /* 0x00000010ff38723e */ /* 0x000fe200030004ff */
[----:B------:R-:W-:Y:S01]  /*6270*/  HADD2.F32 R2, -RZ, R2.H1_H1 ;  /* 0x30000002ff027230 */ /* 0x000fe20000004100 */
[-C--:B------:R-:W-:Y:S01]  /*6280*/  F2FP.F16.E5M2.UNPACK_B R58, R17.reuse ;  /* 0x00000011ff3a723e */ /* 0x080fe200020004ff */
[--C-:B------:R-:W-:Y:S01]  /*6290*/  HADD2.F32 R45, -RZ, R46.reuse.H0_H0 ;  /* 0x2000002eff2d7230 */ /* 0x100fe20000004100 */
        /* <DEDUP_REMOVED lines=10> */
[----:B------:R-:W1:Y:S01]  /*6340*/  LDTM.x32 R4, tmem[UR4] ;  /* 0x00000004000479ee */ /* 0x000e6200082c0000 */
[----:B------:R-:W-:Y:S01]  /*6350*/  NOP ;  /* 0x0000000000007918 */ /* 0x000fe20000000000 */
[----:B------:R-:W-:Y:S01]  /*6360*/  IADD3 R82, PT, PT, R82, 0x90, RZ ;  /* 0x0000009052527810 */ /* 0x000fe20007ffe0ff */
[--C-:B------:R-:W-:Y:S01]  /*6370*/  HADD2.F32 R53, -RZ, R54.reuse.H0_H0 ;  /* 0x20000036ff357230 */ /* 0x100fe20000004100 */
[----:B------:R-:W-:Y:S01]  /*6380*/  IADD3 R36, PT, PT, R36, 0x1, RZ ;  /* 0x0000000124247810 */ /* 0x000fe20007ffe0ff */
[----:B------:R-:W-:Y:S01]  /*6390*/  HADD2.F32 R54, -RZ, R54.H1_H1 ;  /* 0x30000036ff367230 */ /* 0x000fe20000004100 */
[----:B------:R-:W-:Y:S01]  /*63a0*/  LOP3.LUT R82, R82, 0xfefffff8, RZ, 0xc0, !PT ;  /* 0xfefffff852527812 */ /* 0x000fe200078ec0ff */
[--C-:B------:R-:W-:Y:S02]  /*63b0*/  HADD2.F32 R57, -RZ, R58.reuse.H0_H0 ;  /* 0x2000003aff397230 */ /* 0x100fe40000004100 */
[----:B------:R-:W-:Y:S01]  /*63c0*/  HADD2.F32 R58, -RZ, R58.H1_H1 ;  /* 0x3000003aff3a7230 */ /* 0x000fe20000004100 */
[----:B-1----:R1:W-:Y:S01]  /*63d0*/  SYNCS.ARRIVE.TRANS64.RED.A1T0 RZ, [R82+URZ], RZ ;  /* 0x000000ff52ff79a7 */ /* 0x0023e200081004ff */
[--C-:B------:R-:W-:Y:S02]  /*63e0*/  HADD2.F32 R61, -RZ, R62.reuse.H0_H0 ;  /* 0x2000003eff3d7230 */ /* 0x100fe40000004100 */
[----:B------:R-:W-:Y:S02]  /*63f0*/  HADD2.F32 R62, -RZ, R62.H1_H1 ;  /* 0x3000003eff3e7230 */ /* 0x000fe40000004100 */
[--C-:B------:R-:W-:Y:S02]  /*6400*/  HADD2.F32 R65, -RZ, R66.reuse.H0_H0 ;  /* 0x20000042ff417230 */ /* 0x100fe40000004100 */
[----:B------:R-:W-:Y:S02]  /*6410*/  HADD2.F32 R66, -RZ, R66.H1_H1 ;  /* 0x30000042ff427230 */ /* 0x000fe40000004100 */
[--C-:B------:R-:W-:Y:S02]  /*6420*/  HADD2.F32 R51, -RZ, R52.reuse.H0_H0 ;  /* 0x20000034ff337230 */ /* 0x100fe40000004100 */
[----:B------:R-:W-:Y:S02]  /*6430*/  HADD2.F32 R52, -RZ, R52.H1_H1 ;  /* 0x30000034ff347230 */ /* 0x000fe40000004100 */
[--C-:B------:R-:W-:Y:S02]  /*6440*/  HADD2.F32 R55, -RZ, R56.reuse.H0_H0 ;  /* 0x20000038ff377230 */ /* 0x100fe40000004100 */
[C---:B----4-:R-:W-:Y:S01]  /*6450*/  FMUL R4, R38.reuse, R4 ;  /* 0x0000000426047220 */ /* 0x050fe20000400000 */
[C---:B------:R-:W-:Y:S01]  /*6460*/  FMUL R5, R38.reuse, R5 ;  /* 0x0000000526057220 */ /* 0x040fe20000400000 */
[C---:B------:R-:W-:Y:S01]  /*6470*/  FMUL R8, R38.reuse, R8 ;  /* 0x0000000826087220 */ /* 0x040fe20000400000 */
[C---:B------:R-:W-:Y:S01]  /*6480*/  FMUL R9, R38.reuse, R9 ;  /* 0x0000000926097220 */ /* 0x040fe20000400000 */
[C---:B------:R-:W-:Y:S01]  /*6490*/  FFMA R4, R39.reuse, R0, R4 ;  /* 0x0000000027047223 */ /* 0x040fe20000000004 */
[C---:B------:R-:W-:Y:S01]  /*64a0*/  FFMA R5, R39.reuse, R2, R5 ;  /* 0x0000000227057223 */ /* 0x040fe20000000005 */
[C---:B------:R-:W-:Y:S01]  /*64b0*/  FMUL R12, R38.reuse, R12 ;  /* 0x0000000c260c7220 */ /* 0x040fe20000400000 */
        /* <DEDUP_REMOVED lines=15> */
[C---:B------:R-:W-:Y:S01]  /*65b0*/  FFMA R6, R39.reuse, R3, R6 ;  /* 0x0000000327067223 */ /* 0x040fe20000000006 */
[C---:B------:R-:W-:Y:S01]  /*65c0*/  FFMA R7, R39.reuse, R40, R7 ;  /* 0x0000002827077223 */ /* 0x040fe20000000007 */
[C---:B------:R-:W-:Y:S01]  /*65d0*/  FFMA R8, R39.reuse, R41, R8 ;  /* 0x0000002927087223 */ /* 0x040fe20000000008 */
[C---:B------:R-:W-:Y:S01]  /*65e0*/  FFMA R9, R39.reuse, R42, R9 ;  /* 0x0000002a27097223 */ /* 0x040fe20000000009 */
[C---:B------:R-:W-:Y:S01]  /*65f0*/  FFMA R10, R39.reuse, R43, R10 ;  /* 0x0000002b270a7223 */ /* 0x040fe2000000000a */
[C---:B------:R-:W-:Y:S01]  /*6600*/  FFMA R11, R39.reuse, R44, R11 ;  /* 0x0000002c270b7223 */ /* 0x040fe2000000000b */
[C---:B------:R-:W-:Y:S01]  /*6610*/  FFMA R12, R39.reuse, R45, R12 ;  /* 0x0000002d270c7223 */ /* 0x040fe2000000000c */
[----:B------:R-:W-:Y:S01]  /*6620*/  FFMA R13, R39, R46, R13 ;  /* 0x0000002e270d7223 */ /* 0x000fe2000000000d */
[----:B------:R-:W-:Y:S01]  /*6630*/  F2FP.SATFINITE.E5M2.F32.PACK_AB_MERGE_C R6, R7, R6, RZ ;  /* 0x000000060706723e */ /* 0x000fe200048060ff */
[C---:B------:R-:W-:Y:S01]  /*6640*/  FMUL R14, R38.reuse, R14 ;  /* 0x0000000e260e7220 */ /* 0x040fe20000400000 */
[----:B------:R-:W-:Y:S01]  /*6650*/  F2FP.SATFINITE.E5M2.F32.PACK_AB_MERGE_C R10, R11, R10, RZ ;  /* 0x0000000a0b0a723e */ /* 0x000fe200048060ff */
[C---:B------:R-:W-:Y:S01]  /*6660*/  FMUL R15, R38.reuse, R15 ;  /* 0x0000000f260f7220 */ /* 0x040fe20000400000 */
[----:B------:R-:W-:Y:S01]  /*6670*/  F2FP.SATFINITE.E5M2.F32.PACK_AB_MERGE_C R4, R5, R4, R6 ;  /* 0x000000040504723e */ /* 0x000fe20004806006 */
[----:B------:R-:W-:Y:S01]  /*6680*/  FFMA R14, R39, R47, R14 ;  /* 0x0000002f270e7223 */ /* 0x000fe2000000000e */
[----:B------:R-:W-:Y:S01]  /*6690*/  F2FP.SATFINITE.E5M2.F32.PACK_AB_MERGE_C R5, R9, R8, R10 ;  /* 0x000000080905723e */ /* 0x000fe2000480600a */
[C---:B------:R-:W-:Y:S01]  /*66a0*/  FFMA R15, R39.reuse, R48, R15 ;  /* 0x00000030270f7223 */ /* 0x040fe2000000000f */
[C---:B------:R-:W-:Y:S01]  /*66b0*/  FFMA R16, R39.reuse, R49, R16 ;  /* 0x0000003127107223 */ /* 0x040fe20000000010 */
[C---:B------:R-:W-:Y:S01]  /*66c0*/  FFMA R17, R39.reuse, R50, R17 ;  /* 0x0000003227117223 */ /* 0x040fe20000000011 */
[C---:B------:R-:W-:Y:S01]  /*66d0*/  FMUL R18, R38.reuse, R18 ;  /* 0x0000001226127220 */ /* 0x040fe20000400000 */
[C---:B------:R-:W-:Y:S01]  /*66e0*/  FMUL R19, R38.reuse, R19 ;  /* 0x0000001326137220 */ /* 0x040fe20000400000 */
[----:B------:R-:W-:Y:S02]  /*66f0*/  HADD2.F32 R56, -RZ, R56.H1_H1 ;  /* 0x30000038ff387230 */ /* 0x000fe40000004100 */
[C---:B------:R-:W-:Y:S01]  /*6700*/  FMUL R22, R38.reuse, R22 ;  /* 0x0000001626167220 */ /* 0x040fe20000400000 */
[C---:B------:R-:W-:Y:S01]  /*6710*/  FFMA R18, R39.reuse, R51, R18 ;  /* 0x0000003327127223 */ /* 0x040fe20000000012 */
[C---:B------:R-:W-:Y:S01]  /*6720*/  FFMA R19, R39.reuse, R52, R19 ;  /* 0x0000003427137223 */ /* 0x040fe20000000013 */
[C---:B------:R-:W-:Y:S01]  /*6730*/  FMUL R23, R38.reuse, R23 ;  /* 0x0000001726177220 */ /* 0x040fe20000400000 */
[C---:B------:R-:W-:Y:S01]  /*6740*/  FFMA R20, R39.reuse, R53, R20 ;  /* 0x0000003527147223 */ /* 0x040fe20000000014 */
[C---:B------:R-:W-:Y:S01]  /*6750*/  FFMA R21, R39.reuse, R54, R21 ;  /* 0x0000003627157223 */ /* 0x040fe20000000015 */
[--C-:B------:R-:W-:Y:S02]  /*6760*/  HADD2.F32 R59, -RZ, R60.reuse.H0_H0 ;  /* 0x2000003cff3b7230 */ /* 0x100fe40000004100 */
[C---:B------:R-:W-:Y:S01]  /*6770*/  FFMA R22, R39.reuse, R55, R22 ;  /* 0x0000003727167223 */ /* 0x040fe20000000016 */
[----:B------:R-:W-:Y:S02]  /*6780*/  HADD2.F32 R60, -RZ, R60.H1_H1 ;  /* 0x3000003cff3c7230 */ /* 0x000fe40000004100 */
[C---:B------:R-:W-:Y:S01]  /*6790*/  FMUL R3, R38.reuse, R26 ;  /* 0x0000001a26037220 */ /* 0x040fe20000400000 */
        /* <DEDUP_REMOVED lines=16> */
[----:B------:R-:W-:Y:S01]  /*68a0*/  FFMA R31, R39, R64, R31 ;  /* 0x00000040271f7223 */ /* 0x000fe2000000001f */
[----:B------:R-:W-:Y:S01]  /*68b0*/  FMUL R35, R38, R35 ;  /* 0x0000002326237220 */ /* 0x000fe20000400000 */
[----:B------:R-:W-:Y:S01]  /*68c0*/  F2FP.SATFINITE.E5M2.F32.PACK_AB_MERGE_C R14, R15, R14, RZ ;  /* 0x0000000e0f0e723e */ /* 0x000fe200048060ff */
[----:B------:R-:W-:Y:S01]  /*68d0*/  FFMA R28, R39, R65, R28 ;  /* 0x00000041271c7223 */ /* 0x000fe2000000001c */
[----:B------:R-:W-:Y:S01]  /*68e0*/  F2FP.SATFINITE.E5M2.F32.PACK_AB_MERGE_C R7, R19, R18, RZ ;  /* 0x000000121307723e */ /* 0x000fe200048060ff */
[C---:B------:R-:W-:Y:S01]  /*68f0*/  FFMA R29, R39.reuse, R66, R29 ;  /* 0x00000042271d7223 */ /* 0x040fe2000000001d */
[----:B------:R-:W-:Y:S01]  /*6900*/  FFMA R30, R39, R67, R30 ;  /* 0x00000043271e7223 */ /* 0x000fe2000000001e */
[----:B------:R-:W-:Y:S01]  /*6910*/  F2FP.SATFINITE.E5M2.F32.PACK_AB_MERGE_C R22, R23, R22, RZ ;  /* 0x000000161716723e */ /* 0x000fe200048060ff */
[----:B------:R-:W-:Y:S01]  /*6920*/  FFMA R35, R39, R68, R35 ;  /* 0x0000004427237223 */ /* 0x000fe20000000023 */
[----:B------:R-:W-:Y:S02]  /*6930*/  F2FP.SATFINITE.E5M2.F32.PACK_AB_MERGE_C R6, R13, R12, R14 ;  /* 0x0000000c0d06723e */ /* 0x000fe4000480600e */
[----:B------:R-:W-:Y:S02]  /*6940*/  F2FP.SATFINITE.E5M2.F32.PACK_AB_MERGE_C R7, R17, R16, R7 ;  /* 0x000000101107723e */ /* 0x000fe40004806007 */
[----:B------:R-:W-:Y:S02]  /*6950*/  F2FP.SATFINITE.E5M2.F32.PACK_AB_MERGE_C R20, R21, R20, R22 ;  /* 0x000000141514723e */ /* 0x000fe40004806016 */
[----:B------:R-:W-:Y:S01]  /*6960*/  F2FP.SATFINITE.E5M2.F32.PACK_AB_MERGE_C R3, R27, R3, RZ ;  /* 0x000000031b03723e */ /* 0x000fe200048060ff */
[----:B------:R1:W-:Y:S01]  /*6970*/  STS.128 [R79+UR44+0x1200], R4 ;  /* 0x001200044f007988 */ /* 0x0003e20008000c2c */
[----:B------:R-:W-:Y:S02]  /*6980*/  F2FP.SATFINITE.E5M2.F32.PACK_AB_MERGE_C R22, R31, R26, RZ ;  /* 0x0000001a1f16723e */ /* 0x000fe400048060ff */
[----:B------:R-:W-:Y:S02]  /*6990*/  F2FP.SATFINITE.E5M2.F32.PACK_AB_MERGE_C R23, R35, R30, RZ ;  /* 0x0000001e2317723e */ /* 0x000fe400048060ff */
[----:B------:R-:W-:Y:S02]  /*69a0*/  F2FP.SATFINITE.E5M2.F32.PACK_AB_MERGE_C R21, R2, R0, R3 ;  /* 0x000000000215723e */ /* 0x000fe40004806003 */
[----:B------:R-:W-:Y:S02]  /*69b0*/  F2FP.SATFINITE.E5M2.F32.PACK_AB_MERGE_C R22, R25, R24, R22 ;  /* 0x000000181916723e */ /* 0x000fe40004806016 */
[----:B------:R-:W-:Y:S05]  /*69c0*/  F2FP.SATFINITE.E5M2.F32.PACK_AB_MERGE_C R23, R29, R28, R23 ;  /* 0x0000001c1d17723e */ /* 0x000fea0004806017 */
[----:B------:R1:W-:Y:S01]  /*69d0*/  STS.128 [R78+0x1010], R20 ;  /* 0x001010144e007388 */ /* 0x0003e20000000c00 */
[----:B------:R-:W-:Y:S01]  /*69e0*/  @!PT LDS RZ, [RZ] ;  /* 0x00000000fffff984 */ /* 0x000fe20000000800 */
[----:B------:R-:W-:Y:S01]  /*69f0*/  @!PT LDS RZ, [RZ] ;  /* 0x00000000fffff984 */ /* 0x000fe20000000800 */
[----:B------:R-:W-:Y:S01]  /*6a00*/  @!PT LDS RZ, [RZ] ;  /* 0x00000000fffff984 */ /* 0x000fe20000000800 */
[----:B------:R-:W-:Y:S01]  /*6a10*/  @!PT LDS RZ, [RZ] ;  /* 0x00000000fffff984 */ /* 0x000fe20000000800 */
[----:B------:R2:W-:Y:S07]  /*6a20*/  MEMBAR.ALL.CTA ;  /* 0x0000000000007992 */ /* 0x0005ee0000008000 */
[----:B--2---:R-:W2:Y:S02]  /*6a30*/  FENCE.VIEW.ASYNC.S ;  /* 0x00000000000073c6 */ /* 0x004ea40000000000 */
[----:B--2---:R-:W-:Y:S06]  /*6a40*/  BAR.SYNC.DEFER_BLOCKING 0x1, 0x80 ;  /* 0x0042000000007b1d */ /* 0x004fec0000010000 */
[----:B------:R-:W-:Y:S05]  /*6a50*/  @P0 BRA `(.L_x_110) ;  /* 0x0000000000300947 */ /* 0x000fea0003800000 */
[----:B------:R-:W-:Y:S02]  /*6a60*/  UIADD3 UR4, UPT, UPT, UR44, 0x1200, URZ ;  /* 0x000012002c047890 */ /* 0x000fe4000fffe0ff */
[----:B------:R-:W-:Y:S02]  /*6a70*/  USHF.L.U32 UR9, UR45, 0x6, URZ ;  /* 0x000000062d097899 */ /* 0x000fe400080006ff */
[----:B------:R-:W-:Y:S02]  /*6a80*/  USHF.L.U32 UR10, UR46, 0x6, URZ ;  /* 0x000000062e0a7899 */ /* 0x000fe400080006ff */
[----:B------:R-:W-:Y:S01]  /*6a90*/  MOV R87, UR4 ;  /* 0x0000000400577c02 */ /* 0x000fe20008000f00 */
[----:B------:R-:W-:Y:S01]  /*6aa0*/  UIADD3 UR4, UP0, UPT, UR62, 0x680, URZ ;  /* 0x000006803e047890 */ /* 0x000fe2000ff1e0ff */
[----:B------:R-:W-:Y:S02]  /*6ab0*/  UMOV UR11, UR36 ;  /* 0x00000024000b7c82 */ /* 0x000fe40008000000 */
[----:B------:R-:W-:Y:S01]  /*6ac0*/  R2UR UR8, R87 ;  /* 0x00000000570872ca */ /* 0x000fe200000e0000 */
[----:B------:R-:W-:Y:S11]  /*6ad0*/  UIADD3.X UR5, UPT, UPT, URZ, UR63, URZ, UP0, !UPT ;  /* 0x0000003fff057290 */ /* 0x000ff600087fe4ff */
[----:B------:R-:W-:Y:S01]  /*6ae0*/  @!UPT UIADD3 URZ, UPT, UPT, URZ, URZ, URZ ;  /* 0x000000fffffff290 */ /* 0x000fe2000fffe0ff */
[----:B------:R2:W-:Y:S01]  /*6af0*/  UTMASTG.3D [UR8], [UR4] ;  /* 0x00000008040073b5 */ /* 0x0005e20008010000 */
[----:B------:R0:W-:Y:S01]  /*6b00*/  UTMACMDFLUSH ;  /* 0x00000000000079b7 */ /* 0x0001e20000000000 */
[----:B--2---:R-:W-:Y:S04]  /*6b10*/  DEPBAR.LE SB0, 0x0 ;  /* 0x000080000000791a */ /* 0x004fe80000000000 */
.L_x_110:
[----:B------:R-:W-:Y:S05]  /*6b20*/  BSYNC.RECONVERGENT B0 ;  /* 0x0000000000007941 */ /* 0x000fea0003800200 */
.L_x_109:
[----:B------:R-:W-:Y:S01]  /*6b30*/  BAR.SYNC.DEFER_BLOCKING 0x1, 0x80 ;  /* 0x0042000000007b1d */ /* 0x000fe20000010000 */
[----:B------:R-:W-:Y:S01]  /*6b40*/  ISETP.NE.AND P0, PT, R83, 0x2, PT ;  /* 0x000000025300780c */ /* 0x000fe20003f05270 */
[----:B------:R-:W-:Y:S01]  /*6b50*/  UISETP.NE.AND UP0, UPT, UR47, URZ, UPT ;  /* 0x000000ff2f00728c */ /* 0x000fe2000bf05270 */
[----:B------:R-:W-:Y:S01]  /*6b60*/  ISETP.NE.AND P1, PT, R36, 0x4, PT ;  /* 0x000000042400780c */ /* 0x000fe20003f25270 */
[----:B------:R-:W-:Y:S01]  /*6b70*/  UIADD3 UR45, UPT, UPT, UR37, UR55, URZ ;  /* 0x00000037252d7290 */ /* 0x000fe2000fffe0ff */
[----:B------:R-:W-:Y:S01]  /*6b80*/  SEL R2, RZ, 0x1, P0 ;  /* 0x00000001ff027807 */ /* 0x000fe20000000000 */
[----:B------:R-:W-:Y:S01]  /*6b90*/  UIADD3 UR46, UPT, UPT, UR38, UR58, URZ ;  /* 0x0000003a262e7290 */ /* 0x000fe2000fffe0ff */
[----:B------:R-:W-:Y:S02]  /*6ba0*/  SEL R0, RZ, 0x1, P1 ;  /* 0x00000001ff007807 */ /* 0x000fe40000800000 */
[----:B------:R-:W-:Y:S02]  /*6bb0*/  LOP3.LUT R85, R85, R2, RZ, 0x3c, !PT ;  /* 0x0000000255557212 */ /* 0x000fe400078e3cff */
[----:B------:R-:W-:Y:S02]  /*6bc0*/  LOP3.LUT R86, R86, R0, RZ, 0x3c, !PT ;  /* 0x0000000056567212 */ /* 0x000fe400078e3cff */
[----:B------:R-:W-:Y:S02]  /*6bd0*/  SEL R83, R83, RZ, P0 ;  /* 0x000000ff53537207 */ /* 0x000fe40000000000 */
[----:B------:R-:W-:Y:S01]  /*6be0*/  SEL R36, R36, RZ, P1 ;  /* 0x000000ff24247207 */ /* 0x000fe20000800000 */
[----:B------:R-:W-:Y:S01]  /*6bf0*/  UMOV UR36, UR54 ;  /* 0x0000003600247c82 */ /* 0x000fe20008000000 */
[----:B------:R-:W-:Y:S05]  /*6c00*/  BRA.U UP0, `(.L_x_111) ;  /* 0xffffffe500487547 */ /* 0x000fea000b83ffff */
[----:B------:R-:W-:Y:S05]  /*6c10*/  EXIT ;  /* 0x000000000000794d */ /* 0x000fea0003800000 */
.L_x_24:
[----:B-1----:R1:W2:Y:S02]  /*6c20*/  SYNCS.PHASECHK.TRANS64.TRYWAIT P0, [R0+URZ+0xc0], R2 ;  /* 0x0000c002000075a7 */ /* 0x0022a400080011ff */
[----:B--2---:R-:W-:Y:S05]  /*6c30*/  @!P0 NANOSLEEP.SYNCS 0x989680 ;  /* 0x009896800000895d */ /* 0x004fea0003900000 */
[----:B------:R-:W2:Y:S02]  /*6c40*/  @!P0 SYNCS.PHASECHK.TRANS64 P0, [R0+URZ+0xc0], R2 ;  /* 0x0000c002000085a7 */ /* 0x000ea400080010ff */
[----:B--2---:R-:W-:Y:S05]  /*6c50*/  @!P0 BRA `(.L_x_24) ;  /* 0xfffffffc00f08947 */ /* 0x004fea000383ffff */
[----:B------:R-:W-:Y:S05]  /*6c60*/  BRA `(.L_x_112) ;  /* 0xffffffac006c7947 */ /* 0x000fea000383ffff */
.L_x_27:
[----:B-1----:R-:W-:-:S07]  /*6c70*/  MOV R0, UR33 ;  /* 0x0000002100007c02 */ /* 0x002fce0008000f00 */
.L_x_113:
[----:B-1----:R1:W2:Y:S02]  /*6c80*/  SYNCS.PHASECHK.TRANS64.TRYWAIT P0, [R0+URZ+0x18], R3 ;  /* 0x00001803000075a7 */ /* 0x0022a400080011ff */
[----:B--2---:R-:W-:Y:S05]  /*6c90*/  @!P0 NANOSLEEP.SYNCS 0x989680 ;  /* 0x009896800000895d */ /* 0x004fea0003900000 */
[----:B------:R-:W2:Y:S02]  /*6ca0*/  @!P0 SYNCS.PHASECHK.TRANS64 P0, [R0+URZ+0x18], R3 ;  /* 0x00001803000085a7 */ /* 0x000ea400080010ff */
[----:B--2---:R-:W-:Y:S05]  /*6cb0*/  @!P0 BRA `(.L_x_113) ;  /* 0xfffffffc00f08947 */ /* 0x004fea000383ffff */
[----:B------:R-:W-:Y:S05]  /*6cc0*/  BRA `(.L_x_26) ;  /* 0xffffffac00bc7947 */ /* 0x000fea000383ffff */
.L_x_34:
[----:B-1----:R-:W-:-:S07]  /*6cd0*/  MOV R0, UR17 ;  /* 0x0000001100007c02 */ /* 0x002fce0008000f00 */
.L_x_114:
[----:B-1----:R1:W2:Y:S02]  /*6ce0*/  SYNCS.PHASECHK.TRANS64.TRYWAIT P0, [R0+URZ+0x18], R3 ;  /* 0x00001803000075a7 */ /* 0x0022a400080011ff */
[----:B--2---:R-:W-:Y:S05]  /*6cf0*/  @!P0 NANOSLEEP.SYNCS 0x989680 ;  /* 0x009896800000895d */ /* 0x004fea0003900000 */
[----:B------:R-:W2:Y:S02]  /*6d00*/  @!P0 SYNCS.PHASECHK.TRANS64 P0, [R0+URZ+0x18], R3 ;  /* 0x00001803000085a7 */ /* 0x000ea400080010ff */
[----:B--2---:R-:W-:Y:S05]  /*6d10*/  @!P0 BRA `(.L_x_114) ;  /* 0xfffffffc00f08947 */ /* 0x004fea000383ffff */
[----:B------:R-:W-:Y:S05]  /*6d20*/  BRA `(.L_x_33) ;  /* 0xffffffb0007c7947 */ /* 0x000fea000383ffff */
.L_x_39:
[----:B-1----:R1:W2:Y:S02]  /*6d30*/  SYNCS.PHASECHK.TRANS64.TRYWAIT P0, [R3+URZ+0x50], R0 ;  /* 0x00005000030075a7 */ /* 0x0022a400080011ff */
[----:B--2---:R-:W-:Y:S05]  /*6d40*/  @!P0 NANOSLEEP.SYNCS 0x989680 ;  /* 0x009896800000895d */ /* 0x004fea0003900000 */
[----:B------:R-:W2:Y:S02]  /*6d50*/  @!P0 SYNCS.PHASECHK.TRANS64 P0, [R3+URZ+0x50], R0 ;  /* 0x00005000030085a7 */ /* 0x000ea400080010ff */
[----:B--2---:R-:W-:Y:S05]  /*6d60*/  @!P0 BRA `(.L_x_39) ;  /* 0xfffffffc00f08947 */ /* 0x004fea000383ffff */
[----:B------:R-:W-:Y:S05]  /*6d70*/  BRA `(.L_x_115) ;  /* 0xffffffb400207947 */ /* 0x000fea000383ffff */
.L_x_43:
[----:B------:R-:W-:-:S07]  /*6d80*/  MOV R0, UR4 ;  /* 0x0000000400007c02 */ /* 0x000fce0008000f00 */
.L_x_116:
[----:B-1----:R1:W2:Y:S02]  /*6d90*/  SYNCS.PHASECHK.TRANS64.TRYWAIT P0, [R0+URZ], R2 ;  /* 0x00000002000075a7 */ /* 0x0022a400080011ff */
[----:B--2---:R-:W-:Y:S05]  /*6da0*/  @!P0 NANOSLEEP.SYNCS 0x989680 ;  /* 0x009896800000895d */ /* 0x004fea0003900000 */
[----:B------:R-:W2:Y:S02]  /*6db0*/  @!P0 SYNCS.PHASECHK.TRANS64 P0, [R0+URZ], R2 ;  /* 0x00000002000085a7 */ /* 0x000ea400080010ff */
[----:B--2---:R-:W-:Y:S05]  /*6dc0*/  @!P0 BRA `(.L_x_116) ;  /* 0xfffffffc00f08947 */ /* 0x004fea000383ffff */
[----:B------:R-:W-:Y:S05]  /*6dd0*/  BRA `(.L_x_117) ;  /* 0xffffffb800c47947 */ /* 0x000fea000383ffff */
.L_x_44:
[----:B------:R-:W-:-:S07]  /*6de0*/  MOV R0, UR5 ;  /* 0x0000000500007c02 */ /* 0x000fce0008000f00 */
.L_x_118:
[----:B-1----:R1:W2:Y:S02]  /*6df0*/  SYNCS.PHASECHK.TRANS64.TRYWAIT P0, [R0+URZ], R2 ;  /* 0x00000002000075a7 */ /* 0x0022a400080011ff */
[----:B--2---:R-:W-:Y:S05]  /*6e00*/  @!P0 NANOSLEEP.SYNCS 0x989680 ;  /* 0x009896800000895d */ /* 0x004fea0003900000 */
[----:B------:R-:W2:Y:S02]  /*6e10*/  @!P0 SYNCS.PHASECHK.TRANS64 P0, [R0+URZ], R2 ;  /* 0x00000002000085a7 */ /* 0x000ea400080010ff */
[----:B--2---:R-:W-:Y:S05]  /*6e20*/  @!P0 BRA `(.L_x_118) ;  /* 0xfffffffc00f08947 */ /* 0x004fea000383ffff */
[----:B------:R-:W-:Y:S05]  /*6e30*/  BRA `(.L_x_119) ;  /* 0xffffffb800d07947 */ /* 0x000fea000383ffff */
.L_x_47:
[----:B-1----:R1:W2:Y:S02]  /*6e40*/  SYNCS.PHASECHK.TRANS64.TRYWAIT P0, [R2+URZ+0xb0], R4 ;  /* 0x0000b004020075a7 */ /* 0x0022a400080011ff */
[----:B--2---:R-:W-:Y:S05]  /*6e50*/  @!P0 NANOSLEEP.SYNCS 0x989680 ;  /* 0x009896800000895d */ /* 0x004fea0003900000 */
[----:B------:R-:W2:Y:S02]  /*6e60*/  @!P0 SYNCS.PHASECHK.TRANS64 P0, [R2+URZ+0xb0], R4 ;  /* 0x0000b004020085a7 */ /* 0x000ea400080010ff */
[----:B--2---:R-:W-:Y:S05]  /*6e70*/  @!P0 BRA `(.L_x_47) ;  /* 0xfffffffc00f08947 */ /* 0x004fea000383ffff */
[----:B------:R-:W-:Y:S05]  /*6e80*/  BRA `(.L_x_120) ;  /* 0xffffffbc00347947 */ /* 0x000fea000383ffff */
.L_x_48:
[----:B------:R-:W-:-:S07]  /*6e90*/  MOV R2, UR4 ;  /* 0x0000000400027c02 */ /* 0x000fce0008000f00 */
.L_x_121:
[----:B-1----:R1:W2:Y:S02]  /*6ea0*/  SYNCS.PHASECHK.TRANS64.TRYWAIT P0, [R2+URZ+0x60], R5 ;  /* 0x00006005020075a7 */ /* 0x0022a400080011ff */
[----:B--2---:R-:W-:Y:S05]  /*6eb0*/  @!P0 NANOSLEEP.SYNCS 0x989680 ;  /* 0x009896800000895d */ /* 0x004fea0003900000 */
[----:B------:R-:W2:Y:S02]  /*6ec0*/  @!P0 SYNCS.PHASECHK.TRANS64 P0, [R2+URZ+0x60], R5 ;  /* 0x00006005020085a7 */ /* 0x000ea400080010ff */
[----:B--2---:R-:W-:Y:S05]  /*6ed0*/  @!P0 BRA `(.L_x_121) ;  /* 0xfffffffc00f08947 */ /* 0x004fea000383ffff */
[----:B------:R-:W-:Y:S05]  /*6ee0*/  BRA `(.L_x_122) ;  /* 0xffffffbc00447947 */ /* 0x000fea000383ffff */
.L_x_49:
[----:B-1----:R1:W2:Y:S02]  /*6ef0*/  SYNCS.PHASECHK.TRANS64.TRYWAIT P1, [R2+URZ+0x50], R4 ;  /* 0x00005004020075a7 */ /* 0x0022a400080211ff */
[----:B--2---:R-:W-:Y:S05]  /*6f00*/  @!P1 NANOSLEEP.SYNCS 0x989680 ;  /* 0x009896800000995d */ /* 0x004fea0003900000 */
[----:B------:R-:W2:Y:S02]  /*6f10*/  @!P1 SYNCS.PHASECHK.TRANS64 P1, [R2+URZ+0x50], R4 ;  /* 0x00005004020095a7 */ /* 0x000ea400080210ff */
[----:B--2---:R-:W-:Y:S05]  /*6f20*/  @!P1 BRA `(.L_x_49) ;  /* 0xfffffffc00f09947 */ /* 0x004fea000383ffff */
[----:B------:R-:W-:Y:S05]  /*6f30*/  BRA `(.L_x_123) ;  /* 0xffffffbc00747947 */ /* 0x000fea000383ffff */
.L_x_52:
[----:B------:R-:W-:-:S07]  /*6f40*/  MOV R0, UR4 ;  /* 0x0000000400007c02 */ /* 0x000fce0008000f00 */
.L_x_124:
[----:B-1----:R1:W2:Y:S02]  /*6f50*/  SYNCS.PHASECHK.TRANS64.TRYWAIT P0, [R0+URZ+0x60], R2 ;  /* 0x00006002000075a7 */ /* 0x0022a400080011ff */
[----:B--2---:R-:W-:Y:S05]  /*6f60*/  @!P0 NANOSLEEP.SYNCS 0x989680 ;  /* 0x009896800000895d */ /* 0x004fea0003900000 */
[----:B------:R-:W2:Y:S02]  /*6f70*/  @!P0 SYNCS.PHASECHK.TRANS64 P0, [R0+URZ+0x60], R2 ;  /* 0x00006002000085a7 */ /* 0x000ea400080010ff */
[----:B--2---:R-:W-:Y:S05]  /*6f80*/  @!P0 BRA `(.L_x_124) ;  /* 0xfffffffc00f08947 */ /* 0x004fea000383ffff */
[----:B------:R-:W-:Y:S05]  /*6f90*/  BRA `(.L_x_51) ;  /* 0xffffffbc00c87947 */ /* 0x000fea000383ffff */
.L_x_61:
[----:B-1----:R-:W-:-:S04]  /*6fa0*/  MOV R5, UR5 ;  /* 0x0000000500057c02 */ /* 0x002fc80008000f00 */
[----:B------:R1:W2:Y:S03]  /*6fb0*/  SYNCS.PHASECHK.TRANS64.TRYWAIT P0, [R5+URZ+0x8], R6 ;  /* 0x00000806050075a7 */ /* 0x0002a600080011ff */
[----:B--2---:R-:W-:Y:S05]  /*6fc0*/  @!P0 NANOSLEEP.SYNCS 0x989680 ;  /* 0x009896800000895d */ /* 0x004fea0003900000 */
[----:B------:R-:W2:Y:S02]  /*6fd0*/  @!P0 SYNCS.PHASECHK.TRANS64 P0, [R5+URZ+0x8], R6 ;  /* 0x00000806050085a7 */ /* 0x000ea400080010ff */
[----:B--2---:R-:W-:Y:S05]  /*6fe0*/  @!P0 BRA `(.L_x_61) ;  /* 0xfffffffc00ec8947 */ /* 0x004fea000383ffff */
[----:B------:R-:W-:Y:S05]  /*6ff0*/  BRA `(.L_x_60) ;  /* 0xffffffc000807947 */ /* 0x000fea000383ffff */
.L_x_63:
[----:B------:R-:W-:Y:S01]  /*7000*/  BSSY B0, `(.L_x_125) ;  /* 0x0000006000007945 */ /* 0x000fe20003800000 */
[----:B------:R-:W-:-:S07]  /*7010*/  MOV R15, 0xffffffff ;  /* 0xffffffff000f7802 */ /* 0x000fce0000000f00 */
[----:B-1---5:R-:W-:Y:S05]  /*7020*/  WARPSYNC.COLLECTIVE R15, `(.L_x_126) ;  /* 0x000000000f0c7348 */ /* 0x022fea0003c00000 */
[----:B------:R-:W-:Y:S02]  /*7030*/  ELECT P6, UR79, PT ;  /* 0x00000000004f782f */ /* 0x000fe400038c0000 */
[----:B------:R-:W-:Y:S01]  /*7040*/  MOV R14, UR79 ;  /* 0x0000004f000e7c02 */ /* 0x000fe20008000f00 */
[----:B-1---5:R-:W-:Y:S10]  /*7050*/  ENDCOLLECTIVE ;  /* 0x000000000000791b */ /* 0x022ff40003800000 */
.L_x_126:
[----:B------:R-:W-:Y:S05]  /*7060*/  BSYNC B0 ;  /* 0x0000000000007941 */ /* 0x000fea0003800000 */
.L_x_125:
[----:B------:R-:W-:Y:S01]  /*7070*/  PLOP3.LUT P0, PT, P6, PT, PT, 0x80, 0x8 ;  /* 0x000000000008781c */ /* 0x000fe2000370f070 */
[----:B------:R-:W-:-:S12]  /*7080*/  BRA `(.L_x_127) ;  /* 0xffffffc000ac7947 */ /* 0x000fd8000383ffff */
.L_x_65:
[----:B-1----:R-:W-:-:S04]  /*7090*/  MOV R0, UR5 ;  /* 0x0000000500007c02 */ /* 0x002fc80008000f00 */
[----:B------:R1:W2:Y:S03]  /*70a0*/  SYNCS.PHASECHK.TRANS64.TRYWAIT P0, [R0+URZ+0x8], R4 ;  /* 0x00000804000075a7 */ /* 0x0002a600080011ff */
[----:B--2---:R-:W-:Y:S05]  /*70b0*/  @!P0 NANOSLEEP.SYNCS 0x989680 ;  /* 0x009896800000895d */ /* 0x004fea0003900000 */
[----:B------:R-:W2:Y:S02]  /*70c0*/  @!P0 SYNCS.PHASECHK.TRANS64 P0, [R0+URZ+0x8], R4 ;  /* 0x00000804000085a7 */ /* 0x000ea400080010ff */
[----:B--2---:R-:W-:Y:S05]  /*70d0*/  @!P0 BRA `(.L_x_65) ;  /* 0xfffffffc00ec8947 */ /* 0x004fea000383ffff */
[----:B------:R-:W-:Y:S05]  /*70e0*/  BRA `(.L_x_64) ;  /* 0xffffffc000b07947 */ /* 0x000fea000383ffff */
.L_x_66:
[----:B-1----:R1:W2:Y:S02]  /*70f0*/  SYNCS.PHASECHK.TRANS64.TRYWAIT P0, [R0+URZ+0x50], R4 ;  /* 0x00005004000075a7 */ /* 0x0022a400080011ff */
[----:B--2---:R-:W-:Y:S05]  /*7100*/  @!P0 NANOSLEEP.SYNCS 0x989680 ;  /* 0x009896800000895d */ /* 0x004fea0003900000 */
[----:B------:R-:W2:Y:S02]  /*7110*/  @!P0 SYNCS.PHASECHK.TRANS64 P0, [R0+URZ+0x50], R4 ;  /* 0x00005004000085a7 */ /* 0x000ea400080010ff */
[----:B--2---:R-:W-:Y:S05]  /*7120*/  @!P0 BRA `(.L_x_66) ;  /* 0xfffffffc00f08947 */ /* 0x004fea000383ffff */
[----:B------:R-:W-:Y:S05]  /*7130*/  BRA `(.L_x_128) ;  /* 0xffffffc400847947 */ /* 0x000fea000383ffff */
.L_x_68:
[----:B------:R-:W-:-:S07]  /*7140*/  MOV R0, UR19 ;  /* 0x0000001300007c02 */ /* 0x000fce0008000f00 */
.L_x_129:
[----:B-1----:R1:W2:Y:S02]  /*7150*/  SYNCS.PHASECHK.TRANS64.TRYWAIT P0, [R0+URZ+0x90], R4 ;  /* 0x00009004000075a7 */ /* 0x0022a400080011ff */
[----:B--2---:R-:W-:Y:S05]  /*7160*/  @!P0 NANOSLEEP.SYNCS 0x989680 ;  /* 0x009896800000895d */ /* 0x004fea0003900000 */
[----:B------:R-:W2:Y:S02]  /*7170*/  @!P0 SYNCS.PHASECHK.TRANS64 P0, [R0+URZ+0x90], R4 ;  /* 0x00009004000085a7 */ /* 0x000ea400080010ff */
[----:B--2---:R-:W-:Y:S05]  /*7180*/  @!P0 BRA `(.L_x_129) ;  /* 0xfffffffc00f08947 */ /* 0x004fea000383ffff */
[----:B------:R-:W-:Y:S05]  /*7190*/  BRA `(.L_x_130) ;  /* 0xffffffc400cc7947 */ /* 0x000fea000383ffff */
.L_x_71:
[----:B------:R-:W-:Y:S07]  /*71a0*/  MOV R0, UR6 ;  /* 0x0000000600007c02 */ /* 0x000fee0008000f00 */
.L_x_131:
[----:B-1----:R1:W2:Y:S02]  /*71b0*/  SYNCS.PHASECHK.TRANS64.TRYWAIT P0, [R0+URZ], R4 ;  /* 0x00000004000075a7 */ /* 0x0022a400080011ff */
[----:B--2---:R-:W-:Y:S05]  /*71c0*/  @!P0 NANOSLEEP.SYNCS 0x989680 ;  /* 0x009896800000895d */ /* 0x004fea0003900000 */
[----:B------:R-:W2:Y:S02]  /*71d0*/  @!P0 SYNCS.PHASECHK.TRANS64 P0, [R0+URZ], R4 ;  /* 0x00000004000085a7 */ /* 0x000ea400080010ff */
[----:B--2---:R-:W-:Y:S05]  /*71e0*/  @!P0 BRA `(.L_x_131) ;  /* 0xfffffffc00f08947 */ /* 0x004fea000383ffff */
[----:B------:R-:W-:Y:S05]  /*71f0*/  BRA `(.L_x_70) ;  /* 0xffffffc400e47947 */ /* 0x000fea000383ffff */
.L_x_75:
[----:B-1----:R-:W-:-:S07]  /*7200*/  MOV R0, UR4 ;  /* 0x0000000400007c02 */ /* 0x002fce0008000f00 */
.L_x_132:
[----:B-1----:R1:W2:Y:S02]  /*7210*/  SYNCS.PHASECHK.TRANS64.TRYWAIT P0, [R0+URZ], R2 ;  /* 0x00000002000075a7 */ /* 0x0022a400080011ff */
[----:B--2---:R-:W-:Y:S05]  /*7220*/  @!P0 NANOSLEEP.SYNCS 0x989680 ;  /* 0x009896800000895d */ /* 0x004fea0003900000 */
[----:B------:R-:W2:Y:S02]  /*7230*/  @!P0 SYNCS.PHASECHK.TRANS64 P0, [R0+URZ], R2 ;  /* 0x00000002000085a7 */ /* 0x000ea400080010ff */
[----:B--2---:R-:W-:Y:S05]  /*7240*/  @!P0 BRA `(.L_x_132) ;  /* 0xfffffffc00f08947 */ /* 0x004fea000383ffff */
[----:B------:R-:W-:Y:S05]  /*7250*/  BRA `(.L_x_133) ;  /* 0xffffffc8009c7947 */ /* 0x000fea000383ffff */
.L_x_76:
[----:B------:R-:W-:-:S07]  /*7260*/  MOV R0, UR5 ;  /* 0x0000000500007c02 */ /* 0x000fce0008000f00 */
.L_x_134:
[----:B-1----:R1:W2:Y:S02]  /*7270*/  SYNCS.PHASECHK.TRANS64.TRYWAIT P0, [R0+URZ], R3 ;  /* 0x00000003000075a7 */ /* 0x0022a400080011ff */
[----:B--2---:R-:W-:Y:S05]  /*7280*/  @!P0 NANOSLEEP.SYNCS 0x989680 ;  /* 0x009896800000895d */ /* 0x004fea0003900000 */
[----:B------:R-:W2:Y:S02]  /*7290*/  @!P0 SYNCS.PHASECHK.TRANS64 P0, [R0+URZ], R3 ;  /* 0x00000003000085a7 */ /* 0x000ea400080010ff */
[----:B--2---:R-:W-:Y:S05]  /*72a0*/  @!P0 BRA `(.L_x_134) ;  /* 0xfffffffc00f08947 */ /* 0x004fea000383ffff */
[----:B------:R-:W-:Y:S05]  /*72b0*/  BRA `(.L_x_135) ;  /* 0xffffffc800a87947 */ /* 0x000fea000383ffff */
.L_x_77:
[----:B------:R-:W-:-:S07]  /*72c0*/  MOV R0, UR5 ;  /* 0x0000000500007c02 */ /* 0x000fce0008000f00 */
.L_x_136:
[----:B-1----:R1:W2:Y:S02]  /*72d0*/  SYNCS.PHASECHK.TRANS64.TRYWAIT P0, [R0+URZ], R3 ;  /* 0x00000003000075a7 */ /* 0x0022a400080011ff */
[----:B--2---:R-:W-:Y:S05]  /*72e0*/  @!P0 NANOSLEEP.SYNCS 0x989680 ;  /* 0x009896800000895d */ /* 0x004fea0003900000 */
[----:B------:R-:W2:Y:S02]  /*72f0*/  @!P0 SYNCS.PHASECHK.TRANS64 P0, [R0+URZ], R3 ;  /* 0x00000003000085a7 */ /* 0x000ea400080010ff */
[----:B--2---:R-:W-:Y:S05]  /*7300*/  @!P0 BRA `(.L_x_136) ;  /* 0xfffffffc00f08947 */ /* 0x004fea000383ffff */
[----:B------:R-:W-:Y:S05]  /*7310*/  BRA `(.L_x_137) ;  /* 0xffffffc800b47947 */ /* 0x000fea000383ffff */
.L_x_80:
[----:B------:R-:W-:-:S07]  /*7320*/  MOV R0, UR13 ;  /* 0x0000000d00007c02 */ /* 0x000fce0008000f00 */
.L_x_138:
[----:B-1----:R1:W2:Y:S02]  /*7330*/  SYNCS.PHASECHK.TRANS64.TRYWAIT P1, [R0+URZ+0xd0], R2 ;  /* 0x0000d002000075a7 */ /* 0x0022a400080211ff */
[----:B--2---:R-:W-:Y:S05]  /*7340*/  @!P1 NANOSLEEP.SYNCS 0x989680 ;  /* 0x009896800000995d */ /* 0x004fea0003900000 */
[----:B------:R-:W2:Y:S02]  /*7350*/  @!P1 SYNCS.PHASECHK.TRANS64 P1, [R0+URZ+0xd0], R2 ;  /* 0x0000d002000095a7 */ /* 0x000ea400080210ff */
[----:B--2---:R-:W-:Y:S05]  /*7360*/  @!P1 BRA `(.L_x_138) ;  /* 0xfffffffc00f09947 */ /* 0x004fea000383ffff */
[----:B------:R-:W-:Y:S05]  /*7370*/  BRA `(.L_x_139) ;  /* 0xffffffcc00007947 */ /* 0x000fea000383ffff */
.L_x_85:
[----:B--2---:R2:W4:Y:S02]  /*7380*/  SYNCS.PHASECHK.TRANS64.TRYWAIT P0, [R7+URZ+0x50], R0 ;  /* 0x00005000070075a7 */ /* 0x00452400080011ff */
[----:B----4-:R-:W-:Y:S05]  /*7390*/  @!P0 NANOSLEEP.SYNCS 0x989680 ;  /* 0x009896800000895d */ /* 0x010fea0003900000 */
[----:B------:R-:W4:Y:S02]  /*73a0*/  @!P0 SYNCS.PHASECHK.TRANS64 P0, [R7+URZ+0x50], R0 ;  /* 0x00005000070085a7 */ /* 0x000f2400080010ff */
[----:B----4-:R-:W-:Y:S05]  /*73b0*/  @!P0 BRA `(.L_x_85) ;  /* 0xfffffffc00f08947 */ /* 0x010fea000383ffff */
[----:B------:R-:W-:Y:S05]  /*73c0*/  BRA `(.L_x_140) ;  /* 0xffffffd000207947 */ /* 0x000fea000383ffff */
.L_x_88:
[----:B-1----:R-:W-:Y:S07]  /*73d0*/  MOV R0, UR17 ;  /* 0x0000001100007c02 */ /* 0x002fee0008000f00 */
.L_x_141:
[----:B-1----:R1:W2:Y:S02]  /*73e0*/  SYNCS.PHASECHK.TRANS64.TRYWAIT P2, [R0+URZ+0x48], R7 ;  /* 0x00004807000075a7 */ /* 0x0022a400080411ff */
[----:B--2---:R-:W-:Y:S05]  /*73f0*/  @!P2 NANOSLEEP.SYNCS 0x989680 ;  /* 0x009896800000a95d */ /* 0x004fea0003900000 */
[----:B------:R-:W2:Y:S02]  /*7400*/  @!P2 SYNCS.PHASECHK.TRANS64 P2, [R0+URZ+0x48], R7 ;  /* 0x000048070000a5a7 */ /* 0x000ea400080410ff */
[----:B--2---:R-:W-:Y:S05]  /*7410*/  @!P2 BRA `(.L_x_141) ;  /* 0xfffffffc00f0a947 */ /* 0x004fea000383ffff */
[----:B------:R-:W-:Y:S05]  /*7420*/  BRA `(.L_x_87) ;  /* 0xffffffd400807947 */ /* 0x000fea000383ffff */
.L_x_91:
[----:B-1----:R-:W-:Y:S07]  /*7430*/  MOV R0, UR17 ;  /* 0x0000001100007c02 */ /* 0x002fee0008000f00 */
.L_x_142:
[----:B-1----:R1:W2:Y:S02]  /*7440*/  SYNCS.PHASECHK.TRANS64.TRYWAIT P0, [R0+URZ+0x38], R6 ;  /* 0x00003806000075a7 */ /* 0x0022a400080011ff */
[----:B--2---:R-:W-:Y:S05]  /*7450*/  @!P0 NANOSLEEP.SYNCS 0x989680 ;  /* 0x009896800000895d */ /* 0x004fea0003900000 */
[----:B------:R-:W2:Y:S02]  /*7460*/  @!P0 SYNCS.PHASECHK.TRANS64 P0, [R0+URZ+0x38], R6 ;  /* 0x00003806000085a7 */ /* 0x000ea400080010ff */
[----:B--2---:R-:W-:Y:S05]  /*7470*/  @!P0 BRA `(.L_x_142) ;  /* 0xfffffffc00f08947 */ /* 0x004fea000383ffff */
[----:B------:R-:W-:Y:S05]  /*7480*/  BRA `(.L_x_143) ;  /* 0xffffffd400d07947 */ /* 0x000fea000383ffff */
.L_x_94:
[----:B--2---:R2:W3:Y:S02]  /*7490*/  SYNCS.PHASECHK.TRANS64.TRYWAIT P0, [R3+URZ+0x50], R0 ;  /* 0x00005000030075a7 */ /* 0x0044e400080011ff */
[----:B---3--:R-:W-:Y:S05]  /*74a0*/  @!P0 NANOSLEEP.SYNCS 0x989680 ;  /* 0x009896800000895d */ /* 0x008fea0003900000 */
[----:B------:R-:W3:Y:S02]  /*74b0*/  @!P0 SYNCS.PHASECHK.TRANS64 P0, [R3+URZ+0x50], R0 ;  /* 0x00005000030085a7 */ /* 0x000ee400080010ff */
[----:B---3--:R-:W-:Y:S05]  /*74c0*/  @!P0 BRA `(.L_x_94) ;  /* 0xfffffffc00f08947 */ /* 0x008fea000383ffff */
[----:B------:R-:W-:Y:S05]  /*74d0*/  BRA `(.L_x_144) ;  /* 0xffffffdc00287947 */ /* 0x000fea000383ffff */
.L_x_105:
[----:B-1----:R-:W-:Y:S04]  /*74e0*/  MOV R0, UR44 ;  /* 0x0000002c00007c02 */ /* 0x002fe80008000f00 */
[----:B------:R1:W2:Y:S03]  /*74f0*/  SYNCS.PHASECHK.TRANS64.TRYWAIT P1, [R0+URZ+0x30], R3 ;  /* 0x00003003000075a7 */ /* 0x0002a600080211ff */
[----:B--2---:R-:W-:Y:S05]  /*7500*/  @!P1 NANOSLEEP.SYNCS 0x989680 ;  /* 0x009896800000995d */ /* 0x004fea0003900000 */
[----:B------:R-:W2:Y:S02]  /*7510*/  @!P1 SYNCS.PHASECHK.TRANS64 P1, [R0+URZ+0x30], R3 ;  /* 0x00003003000095a7 */ /* 0x000ea400080210ff */
[----:B--2---:R-:W-:Y:S05]  /*7520*/  @!P1 BRA `(.L_x_105) ;  /* 0xfffffffc00ec9947 */ /* 0x004fea000383ffff */
[----:B------:R-:W-:Y:S05]  /*7530*/  BRA `(.L_x_104) ;  /* 0xffffffe800607947 */ /* 0x000fea000383ffff */
.L_x_107:
[----:B-1----:R1:W2:Y:S02]  /*7540*/  SYNCS.PHASECHK.TRANS64.TRYWAIT P1, [R82+URZ+0x70], R4 ;  /* 0x00007004520075a7 */ /* 0x0022a400080211ff */
[----:B--2---:R-:W-:Y:S05]  /*7550*/  @!P1 NANOSLEEP.SYNCS 0x989680 ;  /* 0x009896800000995d */ /* 0x004fea0003900000 */
[----:B------:R-:W2:Y:S02]  /*7560*/  @!P1 SYNCS.PHASECHK.TRANS64 P1, [R82+URZ+0x70], R4 ;  /* 0x00007004520095a7 */ /* 0x000ea400080210ff */
[----:B--2---:R-:W-:Y:S05]  /*7570*/  @!P1 BRA `(.L_x_107) ;  /* 0xfffffffc00f09947 */ /* 0x004fea000383ffff */
[----:B------:R-:W-:Y:S05]  /*7580*/  BRA `(.L_x_106) ;  /* 0xffffffe800a07947 */ /* 0x000fea000383ffff */
        .weak           $__internal_0_$__cuda_sm10x_tcgen05_guardrail_trap_col_being_dealloced_not_returned_by_alloc
        .type           $__internal_0_$__cuda_sm10x_tcgen05_guardrail_trap_col_being_dealloced_not_returned_by_alloc,@function
        .size           $__internal_0_$__cuda_sm10x_tcgen05_guardrail_trap_col_being_dealloced_not_returned_by_alloc,($__internal_1_$__cuda_sm10x_tcgen05_guardrail_trap_phase_invalid_during_alloc - $__internal_0_$__cuda_sm10x_tcgen05_guardrail_trap_col_being_dealloced_not_returned_by_alloc)
$__internal_0_$__cuda_sm10x_tcgen05_guardrail_trap_col_being_dealloced_not_returned_by_alloc:
[----:B------:R-:W-:Y:S05]  /*7590*/  BPT.TRAP 0x1 ;  /* 0x000000040000795c */ /* 0x000fea0000300000 */
[----:B------:R-:W-:-:S04]  /*75a0*/  HFMA2 R3, -RZ, RZ, 0, 0 ;  /* 0x00000000ff037431 */ /* 0x000fc800000001ff */
[----:B------:R-:W-:Y:S05]  /*75b0*/  RET.REL.NODEC R2 `(_ZN7cutlass13device_kernelINS_4gemm6kernel13GemmUniversalIN4cute5tupleIJiiiiEEENS1_10collective13CollectiveMmaINS1_35MainloopSm100TmaUmmaWarpSpecializedILi3ELi2ELi4ENS5_IJNS4_1CILi2EEESB_NSA_ILi1EEEEEEEENS5_IJNSA_ILi128EEENSA_ILi64EEENSA_ILi32EEEEEENS_12float_e5m2_tENS5_IJlSC_lEEESJ_SK_NS4_8TiledMMAINS4_8MMA_AtomIJNS4_10MMA_TraitsINS4_25SM100_MMA_F8F6F4_2x1SM_SSEJSJ_SJ_fSF_SG_NS4_17integral_constantINS4_4UMMA5MajorELSR_0EEESS_NSP_INSQ_7ScaleInELST_0EEESU_EEEEEENS4_6LayoutINS5_IJSC_SC_SC_EEENS5_IJNSA_ILi0EEESZ_SZ_EEEEENS5_IJNS4_10UnderscoreES12_S12_EEEEENS4_28SM100_TMA_2SM_LOAD_MULTICASTENS4_14ComposedLayoutINS4_7SwizzleILi1ELi4ELi3EEENS4_18smem_ptr_flag_bitsILi8EEENSX_INS5_IJNSA_ILi8EEESH_EEENS5_IJSH_SC_EEEEEEEvNS4_8identityENS4_18SM100_TMA_2SM_LOADES1F_vS1G_EENS_8epilogue10collective18CollectiveEpilogueINS1J_23Sm100TmaWarpSpecializedILi1ELi1ELi32ELb0ELb0EEEJNS5_IJSG_SG_SH_EEENS5_IJNSX_ISG_SC_EES1P_EEESJ_SK_SJ_SK_NS1J_6fusion15FusionCallbacksIS1N_NS1R_17LinearCombinationISJ_fSJ_fLNS_15FloatRoundStyleE2EEES1O_S1Q_JEEENS4_5SM1004TMEM4LOAD26SM100_TMEM_LOAD_32dp32b32xENS4_13SM90_TMA_LOADENS16_INS17_ILi2ELi4ELi3EEES1A_NSX_INS5_IJS1B_SG_EEENS5_IJSG_SC_EEEEEEENS4_39AutoVectorizingCopyWithAssumedAlignmentILi128EEENS4_14SM90_TMA_STOREES26_S28_S28_EEEvvEEEEvNT_6ParamsE) ;  /* 0xffffff8802907950 */ /* 0x000fea0003c3ffff */
        .weak           $__internal_1_$__cuda_sm10x_tcgen05_guardrail_trap_phase_invalid_during_alloc
        .type           $__internal_1_$__cuda_sm10x_tcgen05_guardrail_trap_phase_invalid_during_alloc,@function
        .size           $__internal_1_$__cuda_sm10x_tcgen05_guardrail_trap_phase_invalid_during_alloc,($__internal_2_$__cuda_sm10x_tcgen05_guardrail_trap_unallocated_columns_being_dealloced - $__internal_1_$__cuda_sm10x_tcgen05_guardrail_trap_phase_invalid_during_alloc)
$__internal_1_$__cuda_sm10x_tcgen05_guardrail_trap_phase_invalid_during_alloc:
[----:B------:R-:W-:Y:S05]  /*75c0*/  BPT.TRAP 0x1 ;  /* 0x000000040000795c */ /* 0x000fea0000300000 */
[----:B------:R-:W-:-:S04]  /*75d0*/  MOV R5, 0x0 ;  /* 0x0000000000057802 */ /* 0x000fc80000000f00 */
[----:B------:R-:W-:Y:S05]  /*75e0*/  RET.REL.NODEC R4 `(_ZN7cutlass13device_kernelINS_4gemm6kernel13GemmUniversalIN4cute5tupleIJiiiiEEENS1_10collective13CollectiveMmaINS1_35MainloopSm100TmaUmmaWarpSpecializedILi3ELi2ELi4ENS5_IJNS4_1CILi2EEESB_NSA_ILi1EEEEEEEENS5_IJNSA_ILi128EEENSA_ILi64EEENSA_ILi32EEEEEENS_12float_e5m2_tENS5_IJlSC_lEEESJ_SK_NS4_8TiledMMAINS4_8MMA_AtomIJNS4_10MMA_TraitsINS4_25SM100_MMA_F8F6F4_2x1SM_SSEJSJ_SJ_fSF_SG_NS4_17integral_constantINS4_4UMMA5MajorELSR_0EEESS_NSP_INSQ_7ScaleInELST_0EEESU_EEEEEENS4_6LayoutINS5_IJSC_SC_SC_EEENS5_IJNSA_ILi0EEESZ_SZ_EEEEENS5_IJNS4_10UnderscoreES12_S12_EEEEENS4_28SM100_TMA_2SM_LOAD_MULTICASTENS4_14ComposedLayoutINS4_7SwizzleILi1ELi4ELi3EEENS4_18smem_ptr_flag_bitsILi8EEENSX_INS5_IJNSA_ILi8EEESH_EEENS5_IJSH_SC_EEEEEEEvNS4_8identityENS4_18SM100_TMA_2SM_LOADES1F_vS1G_EENS_8epilogue10collective18CollectiveEpilogueINS1J_23Sm100TmaWarpSpecializedILi1ELi1ELi32ELb0ELb0EEEJNS5_IJSG_SG_SH_EEENS5_IJNSX_ISG_SC_EES1P_EEESJ_SK_SJ_SK_NS1J_6fusion15FusionCallbacksIS1N_NS1R_17LinearCombinationISJ_fSJ_fLNS_15FloatRoundStyleE2EEES1O_S1Q_JEEENS4_5SM1004TMEM4LOAD26SM100_TMEM_LOAD_32dp32b32xENS4_13SM90_TMA_LOADENS16_INS17_ILi2ELi4ELi3EEES1A_NSX_INS5_IJS1B_SG_EEENS5_IJSG_SC_EEEEEEENS4_39AutoVectorizingCopyWithAssumedAlignmentILi128EEENS4_14SM90_TMA_STOREES26_S28_S28_EEEvvEEEEvNT_6ParamsE) ;  /* 0xffffff8804847950 */ /* 0x000fea0003c3ffff */
        .weak           $__internal_2_$__cuda_sm10x_tcgen05_guardrail_trap_unallocated_columns_being_dealloced
        .type           $__internal_2_$__cuda_sm10x_tcgen05_guardrail_trap_unallocated_columns_being_dealloced,@function
        .size           $__internal_2_$__cuda_sm10x_tcgen05_guardrail_trap_unallocated_columns_being_dealloced,(.L_x_146 - $__internal_2_$__cuda_sm10x_tcgen05_guardrail_trap_unallocated_columns_being_dealloced)
$__internal_2_$__cuda_sm10x_tcgen05_guardrail_trap_unallocated_columns_being_dealloced:
[----:B------:R-:W-:Y:S05]  /*75f0*/  BPT.TRAP 0x1 ;  /* 0x000000040000795c */ /* 0x000fea0000300000 */
[----:B------:R-:W-:-:S04]  /*7600*/  HFMA2 R3, -RZ, RZ, 0, 0 ;  /* 0x00000000ff037431 */ /* 0x000fc800000001ff */
[----:B------:R-:W-:Y:S05]  /*7610*/  RET.REL.NODEC R2 `(_ZN7cutlass13device_kernelINS_4gemm6kernel13GemmUniversalIN4cute5tupleIJiiiiEEENS1_10collective13CollectiveMmaINS1_35MainloopSm100TmaUmmaWarpSpecializedILi3ELi2ELi4ENS5_IJNS4_1CILi2EEESB_NSA_ILi1EEEEEEEENS5_IJNSA_ILi128EEENSA_ILi64EEENSA_ILi32EEEEEENS_12float_e5m2_tENS5_IJlSC_lEEESJ_SK_NS4_8TiledMMAINS4_8MMA_AtomIJNS4_10MMA_TraitsINS4_25SM100_MMA_F8F6F4_2x1SM_SSEJSJ_SJ_fSF_SG_NS4_17integral_constantINS4_4UMMA5MajorELSR_0EEESS_NSP_INSQ_7ScaleInELST_0EEESU_EEEEEENS4_6LayoutINS5_IJSC_SC_SC_EEENS5_IJNSA_ILi0EEESZ_SZ_EEEEENS5_IJNS4_10UnderscoreES12_S12_EEEEENS4_28SM100_TMA_2SM_LOAD_MULTICASTENS4_14ComposedLayoutINS4_7SwizzleILi1ELi4ELi3EEENS4_18smem_ptr_flag_bitsILi8EEENSX_INS5_IJNSA_ILi8EEESH_EEENS5_IJSH_SC_EEEEEEEvNS4_8identityENS4_18SM100_TMA_2SM_LOADES1F_vS1G_EENS_8epilogue10collective18CollectiveEpilogueINS1J_23Sm100TmaWarpSpecializedILi1ELi1ELi32ELb0ELb0EEEJNS5_IJSG_SG_SH_EEENS5_IJNSX_ISG_SC_EES1P_EEESJ_SK_SJ_SK_NS1J_6fusion15FusionCallbacksIS1N_NS1R_17LinearCombinationISJ_fSJ_fLNS_15FloatRoundStyleE2EEES1O_S1Q_JEEENS4_5SM1004TMEM4LOAD26SM100_TMEM_LOAD_32dp32b32xENS4_13SM90_TMA_LOADENS16_INS17_ILi2ELi4ELi3EEES1A_NSX_INS5_IJS1B_SG_EEENS5_IJSG_SC_EEEEEEENS4_39AutoVectorizingCopyWithAssumedAlignmentILi128EEENS4_14SM90_TMA_STOREES26_S28_S28_EEEvvEEEEvNT_6ParamsE) ;  /* 0xffffff8802787950 */ /* 0x000fea0003c3ffff */
.L_x_145:
[----:B------:R-:W-:-:S00]  /*7620*/  BRA `(.L_x_145) ;  /* 0xfffffffc00fc7947 */ /* 0x000fc0000383ffff */
[----:B------:R-:W-:-:S00]  /*7630*/  NOP ;  /* 0x0000000000007918 */ /* 0x000fc00000000000 */
        /* <DEDUP_REMOVED lines=12> */
.L_x_146:


//--------------------- .nv.global.init           --------------------------
	.section	.nv.global.init,"aw",@progbits
.nv.global.init:
	.type		$str$27,@object
	.size		$str$27,($str$28 - $str$27)
$str$27:
        /*0000*/ 	.byte	0x28, 0x61, 0x64, 0x64, 0x72, 0x65, 0x73, 0x73, 0x20, 0x26, 0x20, 0x6d, 0x61, 0x73, 0x6b, 0x29
        /*0010*/ 	.byte	0x20, 0x3d, 0x3d, 0x20, 0x30, 0x00
	.type		$str$28,@object
	.size		$str$28,($str$26 - $str$28)
$str$28:
        /*0016*/ 	.byte	0x2f, 0x74, 0x6d, 0x70, 0x2f, 0x63, 0x75, 0x74, 0x6c, 0x61, 0x73, 0x73, 0x5f, 0x73, 0x77, 0x65
        /*0026*/ 	.byte	0x65, 0x70, 0x5f, 0x73, 0x72, 0x63, 0x2f, 0x69, 0x6e, 0x63, 0x6c, 0x75, 0x64, 0x65, 0x2f, 0x63
        /*0036*/ 	.byte	0x75, 0x74, 0x65, 0x2f, 0x70, 0x6f, 0x69, 0x6e, 0x74, 0x65, 0x72, 0x5f, 0x66, 0x6c, 0x61, 0x67
        /*0046*/ 	.byte	0x67, 0x65, 0x64, 0x2e, 0x68, 0x70, 0x70, 0x00
	.type		$str$26,@object
	.size		$str$26,($str$25 - $str$26)
$str$26:
        /*004e*/ 	.byte	0x2f, 0x74, 0x6d, 0x70, 0x2f, 0x63, 0x75, 0x74, 0x6c, 0x61, 0x73, 0x73, 0x5f, 0x73, 0x77, 0x65
        /*005e*/ 	.byte	0x65, 0x70, 0x5f, 0x73, 0x72, 0x63, 0x2f, 0x69, 0x6e, 0x63, 0x6c, 0x75, 0x64, 0x65, 0x2f, 0x63
        /*006e*/ 	.byte	0x75, 0x74, 0x65, 0x2f, 0x61, 0x74, 0x6f, 0x6d, 0x2f, 0x63, 0x6f, 0x70, 0x79, 0x5f, 0x74, 0x72
        /*007e*/ 	.byte	0x61, 0x69, 0x74, 0x73, 0x5f, 0x73, 0x6d, 0x31, 0x30, 0x30, 0x2e, 0x68, 0x70, 0x70, 0x00
	.type		$str$25,@object
	.size		$str$25,(__unnamed_1 - $str$25)
$str$25:
        /*008d*/ 	.byte	0x28, 0x28, 0x75, 0x69, 0x6e, 0x74, 0x33, 0x32, 0x5f, 0x74, 0x28, 0x74, 0x68, 0x72, 0x65, 0x61
        /*009d*/ 	.byte	0x64, 0x49, 0x64, 0x78, 0x2e, 0x78, 0x29, 0x20, 0x2f, 0x20, 0x33, 0x32, 0x29, 0x20, 0x25, 0x20
        /*00ad*/ 	.byte	0x34, 0x29, 0x20, 0x3d, 0x3d, 0x20, 0x28, 0x28, 0x28, 0x74, 0x6d, 0x65, 0x6d, 0x5f, 0x61, 0x64
        /*00bd*/ 	.byte	0x64, 0x72, 0x20, 0x3e, 0x3e, 0x20, 0x31, 0x36, 0x29, 0x20, 0x2f, 0x20, 0x33, 0x32, 0x29, 0x20
        /*00cd*/ 	.byte	0x25, 0x20, 0x34, 0x29, 0x00
	.type		__unnamed_1,@object
	.size		__unnamed_1,(__unnamed_2 - __unnamed_1)
__unnamed_1:
        /*00d2*/ 	.byte	0x61, 0x75, 0x74, 0x6f, 0x20, 0x63, 0x75, 0x74, 0x65, 0x3a, 0x3a, 0x61, 0x73, 0x5f, 0x70, 0x6f
        /* <DEDUP_REMOVED lines=24> */
        /*0262*/ 	.byte	0x3c, 0x34, 0x30, 0x39, 0x36, 0x3e, 0x3e, 0x3e, 0x3e, 0x5d, 0x00
	.type		__unnamed_2,@object
	.size		__unnamed_2,(.L_2 - __unnamed_2)
__unnamed_2:
        /* <DEDUP_REMOVED lines=40> */
        /*04ed*/ 	.byte	0x74, 0x65, 0x3a, 0x3a, 0x43, 0x3c, 0x30, 0x3e, 0x3e, 0x3e, 0x3e, 0x5d, 0x00
.L_2:


//--------------------- .nv.shared._ZN7cutlass13device_kernelINS_4gemm6kernel13GemmUniversalIN4cute5tupleIJiiiiEEENS1_10collective13CollectiveMmaINS1_35MainloopSm100TmaUmmaWarpSpecializedILi3ELi2ELi4ENS5_IJNS4_1CILi2EEESB_NSA_ILi1EEEEEEEENS5_IJNSA_ILi128EEENSA_ILi64EEENSA_ILi32EEEEEENS_12float_e5m2_tENS5_IJlSC_lEEESJ_SK_NS4_8TiledMMAINS4_8MMA_AtomIJNS4_10MMA_TraitsINS4_25SM100_MMA_F8F6F4_2x1SM_SSEJSJ_SJ_fSF_SG_NS4_17integral_constantINS4_4UMMA5MajorELSR_0EEESS_NSP_INSQ_7ScaleInELST_0EEESU_EEEEEENS4_6LayoutINS5_IJSC_SC_SC_EEENS5_IJNSA_ILi0EEESZ_SZ_EEEEENS5_IJNS4_10UnderscoreES12_S12_EEEEENS4_28SM100_TMA_2SM_LOAD_MULTICASTENS4_14ComposedLayoutINS4_7SwizzleILi1ELi4ELi3EEENS4_18smem_ptr_flag_bitsILi8EEENSX_INS5_IJNSA_ILi8EEESH_EEENS5_IJSH_SC_EEEEEEEvNS4_8identityENS4_18SM100_TMA_2SM_LOADES1F_vS1G_EENS_8epilogue10collective18CollectiveEpilogueINS1J_23Sm100TmaWarpSpecializedILi1ELi1ELi32ELb0ELb0EEEJNS5_IJSG_SG_SH_EEENS5_IJNSX_ISG_SC_EES1P_EEESJ_SK_SJ_SK_NS1J_6fusion15FusionCallbacksIS1N_NS1R_17LinearCombinationISJ_fSJ_fLNS_15FloatRoundStyleE2EEES1O_S1Q_JEEENS4_5SM1004TMEM4LOAD26SM100_TMEM_LOAD_32dp32b32xENS4_13SM90_TMA_LOADENS16_INS17_ILi2ELi4ELi3EEES1A_NSX_INS5_IJS1B_SG_EEENS5_IJSG_SC_EEEEEEENS4_39AutoVectorizingCopyWithAssumedAlignmentILi128EEENS4_14SM90_TMA_STOREES26_S28_S28_EEEvvEEEEvNT_6ParamsE --------------------------
	.section	.nv.shared._ZN7cutlass13device_kernelINS_4gemm6kernel13GemmUniversalIN4cute5tupleIJiiiiEEENS1_10collective13CollectiveMmaINS1_35MainloopSm100TmaUmmaWarpSpecializedILi3ELi2ELi4ENS5_IJNS4_1CILi2EEESB_NSA_ILi1EEEEEEEENS5_IJNSA_ILi128EEENSA_ILi64EEENSA_ILi32EEEEEENS_12float_e5m2_tENS5_IJlSC_lEEESJ_SK_NS4_8TiledMMAINS4_8MMA_AtomIJNS4_10MMA_TraitsINS4_25SM100_MMA_F8F6F4_2x1SM_SSEJSJ_SJ_fSF_SG_NS4_17integral_constantINS4_4UMMA5MajorELSR_0EEESS_NSP_INSQ_7ScaleInELST_0EEESU_EEEEEENS4_6LayoutINS5_IJSC_SC_SC_EEENS5_IJNSA_ILi0EEESZ_SZ_EEEEENS5_IJNS4_10UnderscoreES12_S12_EEEEENS4_28SM100_TMA_2SM_LOAD_MULTICASTENS4_14ComposedLayoutINS4_7SwizzleILi1ELi4ELi3EEENS4_18smem_ptr_flag_bitsILi8EEENSX_INS5_IJNSA_ILi8EEESH_EEENS5_IJSH_SC_EEEEEEEvNS4_8identityENS4_18SM100_TMA_2SM_LOADES1F_vS1G_EENS_8epilogue10collective18CollectiveEpilogueINS1J_23Sm100TmaWarpSpecializedILi1ELi1ELi32ELb0ELb0EEEJNS5_IJSG_SG_SH_EEENS5_IJNSX_ISG_SC_EES1P_EEESJ_SK_SJ_SK_NS1J_6fusion15FusionCallbacksIS1N_NS1R_17LinearCombinationISJ_fSJ_fLNS_15FloatRoundStyleE2EEES1O_S1Q_JEEENS4_5SM1004TMEM4LOAD26SM100_TMEM_LOAD_32dp32b32xENS4_13SM90_TMA_LOADENS16_INS17_ILi2ELi4ELi3EEES1A_NSX_INS5_IJS1B_SG_EEENS5_IJSG_SC_EEEEEEENS4_39AutoVectorizingCopyWithAssumedAlignmentILi128EEENS4_14SM90_TMA_STOREES26_S28_S28_EEEvvEEEEvNT_6ParamsE,"aw",@nobits
	.sectionflags	@""
	.align	16
	.zero		1024


//--------------------- .nv.shared.reserved.0     --------------------------
	.section	.nv.shared.reserved.0,"aw",@nobits
	.weak		__nv_reservedSMEM_offset_0_alias
	.size		__nv_reservedSMEM_offset_0_alias, 0, 64
	.other		__nv_reservedSMEM_offset_0_alias,@"STO_CUDA_RESERVED_SHARED STV_DEFAULT"
__nv_reservedSMEM_offset_0_alias:
	.zero		0
.nv.shared.reserved.0:
	.zero		64
	.weak		__nv_reservedSMEM_tcgen05_partition
	.type		__nv_reservedSMEM_tcgen05_partition,@object
	.size		__nv_reservedSMEM_tcgen05_partition,(.L_0 - __nv_reservedSMEM_tcgen05_partition)
__nv_reservedSMEM_tcgen05_partition:
	.zero		32
.L_0:


//--------------------- .nv.global                --------------------------
	.section	.nv.global,"aw",@nobits
.nv.global:
	.type		_ZN40_INTERNAL_23f56392_4_k_cu_f1ce1b40_101234cute1_E,@object
	.size		_ZN40_INTERNAL_23f56392_4_k_cu_f1ce1b40_101234cute1_E,(_ZN40_INTERNAL_23f56392_4_k_cu_f1ce1b40_101234cuda3std3__45__cpo6cbeginE - _ZN40_INTERNAL_23f56392_4_k_cu_f1ce1b40_101234cute1_E)
_ZN40_INTERNAL_23f56392_4_k_cu_f1ce1b40_101234cute1_E:
	.zero		1
	.type		_ZN40_INTERNAL_23f56392_4_k_cu_f1ce1b40_101234cuda3std3__45__cpo6cbeginE,@object
	.size		_ZN40_INTERNAL_23f56392_4_k_cu_f1ce1b40_101234cuda3std3__45__cpo6cbeginE,(_ZN40_INTERNAL_23f56392_4_k_cu_f1ce1b40_101234cuda3std3__48in_placeE - _ZN40_INTERNAL_23f56392_4_k_cu_f1ce1b40_101234cuda3std3__45__cpo6cbeginE)
_ZN40_INTERNAL_23f56392_4_k_cu_f1ce1b40_101234cuda3std3__45__cpo6cbeginE:
	.zero		1
	.type		_ZN40_INTERNAL_23f56392_4_k_cu_f1ce1b40_101234cuda3std3__48in_placeE,@object
	.size		_ZN40_INTERNAL_23f56392_4_k_cu_f1ce1b40_101234cuda3std3__48in_placeE,(_ZN40_INTERNAL_23f56392_4_k_cu_f1ce1b40_101234cuda3std6ranges3__45__cpo9iter_moveE - _ZN40_INTERNAL_23f56392_4_k_cu_f1ce1b40_101234cuda3std3__48in_placeE)
_ZN40_INTERNAL_23f56392_4_k_cu_f1ce1b40_101234cuda3std3__48in_placeE:
	.zero		1
	.type		_ZN40_INTERNAL_23f56392_4_k_cu_f1ce1b40_101234cuda3std6ranges3__45__cpo9iter_moveE,@object
	.size		_ZN40_INTERNAL_23f56392_4_k_cu_f1ce1b40_101234cuda3std6ranges3__45__cpo9iter_moveE,(_ZN40_INTERNAL_23f56392_4_k_cu_f1ce1b40_101234cuda3std3__45__cpo5beginE - _ZN40_INTERNAL_23f56392_4_k_cu_f1ce1b40_101234cuda3std6ranges3__45__cpo9iter_moveE)
_ZN40_INTERNAL_23f56392_4_k_cu_f1ce1b40_101234cuda3std6ranges3__45__cpo9iter_moveE:
	.zero		1
	.type		_ZN40_INTERNAL_23f56392_4_k_cu_f1ce1b40_101234cuda3std3__45__cpo5beginE,@object
	.size		_ZN40_INTERNAL_23f56392_4_k_cu_f1ce1b40_101234cuda3std3__45__cpo5beginE,(_ZN40_INTERNAL_23f56392_4_k_cu_f1ce1b40_101234cuda3std3__442_GLOBAL__N__23f56392_4_k_cu_f1ce1b40_101236ignoreE - _ZN40_INTERNAL_23f56392_4_k_cu_f1ce1b40_101234cuda3std3__45__cpo5beginE)
_ZN40_INTERNAL_23f56392_4_k_cu_f1ce1b40_101234cuda3std3__45__cpo5beginE:
	.zero		1
	.type		_ZN40_INTERNAL_23f56392_4_k_cu_f1ce1b40_101234cuda3std3__442_GLOBAL__N__23f56392_4_k_cu_f1ce1b40_101236ignoreE,@object
	.size		_ZN40_INTERNAL_23f56392_4_k_cu_f1ce1b40_101234cuda3std3__442_GLOBAL__N__23f56392_4_k_cu_f1ce1b40_101236ignoreE,(_ZN40_INTERNAL_23f56392_4_k_cu_f1ce1b40_101234cute7productE - _ZN40_INTERNAL_23f56392_4_k_cu_f1ce1b40_101234cuda3std3__442_GLOBAL__N__23f56392_4_k_cu_f1ce1b40_101236ignoreE)
_ZN40_INTERNAL_23f56392_4_k_cu_f1ce1b40_101234cuda3std3__442_GLOBAL__N__23f56392_4_k_cu_f1ce1b40_101236ignoreE:
	.zero		1
	.type		_ZN40_INTERNAL_23f56392_4_k_cu_f1ce1b40_101234cute7productE,@object
	.size		_ZN40_INTERNAL_23f56392_4_k_cu_f1ce1b40_101234cute7productE,(_ZN40_INTERNAL_23f56392_4_k_cu_f1ce1b40_101234cuda3std3__45__cpo3endE - _ZN40_INTERNAL_23f56392_4_k_cu_f1ce1b40_101234cute7productE)
_ZN40_INTERNAL_23f56392_4_k_cu_f1ce1b40_101234cute7productE:
	.zero		1
	.type		_ZN40_INTERNAL_23f56392_4_k_cu_f1ce1b40_101234cuda3std3__45__cpo3endE,@object
	.size		_ZN40_INTERNAL_23f56392_4_k_cu_f1ce1b40_101234cuda3std3__45__cpo3endE,(_ZN40_INTERNAL_23f56392_4_k_cu_f1ce1b40_101234cuda3std3__419piecewise_constructE - _ZN40_INTERNAL_23f56392_4_k_cu_f1ce1b40_101234cuda3std3__45__cpo3endE)
_ZN40_INTERNAL_23f56392_4_k_cu_f1ce1b40_101234cuda3std3__45__cpo3endE:
	.zero		1
	.type		_ZN40_INTERNAL_23f56392_4_k_cu_f1ce1b40_101234cuda3std3__419piecewise_constructE,@object
	.size		_ZN40_INTERNAL_23f56392_4_k_cu_f1ce1b40_101234cuda3std3__419piecewise_constructE,(_ZN40_INTERNAL_23f56392_4_k_cu_f1ce1b40_101234cuda3std3__45__cpo4cendE - _ZN40_INTERNAL_23f56392_4_k_cu_f1ce1b40_101234cuda3std3__419piecewise_constructE)
_ZN40_INTERNAL_23f56392_4_k_cu_f1ce1b40_101234cuda3std3__419piecewise_constructE:
	.zero		1
	.type		_ZN40_INTERNAL_23f56392_4_k_cu_f1ce1b40_101234cuda3std3__45__cpo4cendE,@object
	.size		_ZN40_INTERNAL_23f56392_4_k_cu_f1ce1b40_101234cuda3std3__45__cpo4cendE,(_ZN40_INTERNAL_23f56392_4_k_cu_f1ce1b40_101234cuda3std6ranges3__45__cpo4swapE - _ZN40_INTERNAL_23f56392_4_k_cu_f1ce1b40_101234cuda3std3__45__cpo4cendE)
_ZN40_INTERNAL_23f56392_4_k_cu_f1ce1b40_101234cuda3std3__45__cpo4cendE:
	.zero		1
	.type		_ZN40_INTERNAL_23f56392_4_k_cu_f1ce1b40_101234cuda3std6ranges3__45__cpo4swapE,@object
	.size		_ZN40_INTERNAL_23f56392_4_k_cu_f1ce1b40_101234cuda3std6ranges3__45__cpo4swapE,(.L_10 - _ZN40_INTERNAL_23f56392_4_k_cu_f1ce1b40_101234cuda3std6ranges3__45__cpo4swapE)
_ZN40_INTERNAL_23f56392_4_k_cu_f1ce1b40_101234cuda3std6ranges3__45__cpo4swapE:
	.zero		1
.L_10:


//--------------------- .nv.constant0._ZN7cutlass13device_kernelINS_4gemm6kernel13GemmUniversalIN4cute5tupleIJiiiiEEENS1_10collective13CollectiveMmaINS1_35MainloopSm100TmaUmmaWarpSpecializedILi3ELi2ELi4ENS5_IJNS4_1CILi2EEESB_NSA_ILi1EEEEEEEENS5_IJNSA_ILi128EEENSA_ILi64EEENSA_ILi32EEEEEENS_12float_e5m2_tENS5_IJlSC_lEEESJ_SK_NS4_8TiledMMAINS4_8MMA_AtomIJNS4_10MMA_TraitsINS4_25SM100_MMA_F8F6F4_2x1SM_SSEJSJ_SJ_fSF_SG_NS4_17integral_constantINS4_4UMMA5MajorELSR_0EEESS_NSP_INSQ_7ScaleInELST_0EEESU_EEEEEENS4_6LayoutINS5_IJSC_SC_SC_EEENS5_IJNSA_ILi0EEESZ_SZ_EEEEENS5_IJNS4_10UnderscoreES12_S12_EEEEENS4_28SM100_TMA_2SM_LOAD_MULTICASTENS4_14ComposedLayoutINS4_7SwizzleILi1ELi4ELi3EEENS4_18smem_ptr_flag_bitsILi8EEENSX_INS5_IJNSA_ILi8EEESH_EEENS5_IJSH_SC_EEEEEEEvNS4_8identityENS4_18SM100_TMA_2SM_LOADES1F_vS1G_EENS_8epilogue10collective18CollectiveEpilogueINS1J_23Sm100TmaWarpSpecializedILi1ELi1ELi32ELb0ELb0EEEJNS5_IJSG_SG_SH_EEENS5_IJNSX_ISG_SC_EES1P_EEESJ_SK_SJ_SK_NS1J_6fusion15FusionCallbacksIS1N_NS1R_17LinearCombinationISJ_fSJ_fLNS_15FloatRoundStyleE2EEES1O_S1Q_JEEENS4_5SM1004TMEM4LOAD26SM100_TMEM_LOAD_32dp32b32xENS4_13SM90_TMA_LOADENS16_INS17_ILi2ELi4ELi3EEES1A_NSX_INS5_IJS1B_SG_EEENS5_IJSG_SC_EEEEEEENS4_39AutoVectorizingCopyWithAssumedAlignmentILi128EEENS4_14SM90_TMA_STOREES26_S28_S28_EEEvvEEEEvNT_6ParamsE --------------------------
	.section	.nv.constant0._ZN7cutlass13device_kernelINS_4gemm6kernel13GemmUniversalIN4cute5tupleIJiiiiEEENS1_10collective13CollectiveMmaINS1_35MainloopSm100TmaUmmaWarpSpecializedILi3ELi2ELi4ENS5_IJNS4_1CILi2EEESB_NSA_ILi1EEEEEEEENS5_IJNSA_ILi128EEENSA_ILi64EEENSA_ILi32EEEEEENS_12float_e5m2_tENS5_IJlSC_lEEESJ_SK_NS4_8TiledMMAINS4_8MMA_AtomIJNS4_10MMA_TraitsINS4_25SM100_MMA_F8F6F4_2x1SM_SSEJSJ_SJ_fSF_SG_NS4_17integral_constantINS4_4UMMA5MajorELSR_0EEESS_NSP_INSQ_7ScaleInELST_0EEESU_EEEEEENS4_6LayoutINS5_IJSC_SC_SC_EEENS5_IJNSA_ILi0EEESZ_SZ_EEEEENS5_IJNS4_10UnderscoreES12_S12_EEEEENS4_28SM100_TMA_2SM_LOAD_MULTICASTENS4_14ComposedLayoutINS4_7SwizzleILi1ELi4ELi3EEENS4_18smem_ptr_flag_bitsILi8EEENSX_INS5_IJNSA_ILi8EEESH_EEENS5_IJSH_SC_EEEEEEEvNS4_8identityENS4_18SM100_TMA_2SM_LOADES1F_vS1G_EENS_8epilogue10collective18CollectiveEpilogueINS1J_23Sm100TmaWarpSpecializedILi1ELi1ELi32ELb0ELb0EEEJNS5_IJSG_SG_SH_EEENS5_IJNSX_ISG_SC_EES1P_EEESJ_SK_SJ_SK_NS1J_6fusion15FusionCallbacksIS1N_NS1R_17LinearCombinationISJ_fSJ_fLNS_15FloatRoundStyleE2EEES1O_S1Q_JEEENS4_5SM1004TMEM4LOAD26SM100_TMEM_LOAD_32dp32b32xENS4_13SM90_TMA_LOADENS16_INS17_ILi2ELi4ELi3EEES1A_NSX_INS5_IJS1B_SG_EEENS5_IJSG_SC_EEEEEEENS4_39AutoVectorizingCopyWithAssumedAlignmentILi128EEENS4_14SM90_TMA_STOREES26_S28_S28_EEEvvEEEEvNT_6ParamsE,"a",@progbits
	.sectionflags	@""
	.align	4
.nv.constant0._ZN7cutlass13device_kernelINS_4gemm6kernel13GemmUniversalIN4cute5tupleIJiiiiEEENS1_10collective13CollectiveMmaINS1_35MainloopSm100TmaUmmaWarpSpecializedILi3ELi2ELi4ENS5_IJNS4_1CILi2EEESB_NSA_ILi1EEEEEEEENS5_IJNSA_ILi128EEENSA_ILi64EEENSA_ILi32EEEEEENS_12float_e5m2_tENS5_IJlSC_lEEESJ_SK_NS4_8TiledMMAINS4_8MMA_AtomIJNS4_10MMA_TraitsINS4_25SM100_MMA_F8F6F4_2x1SM_SSEJSJ_SJ_fSF_SG_NS4_17integral_constantINS4_4UMMA5MajorELSR_0EEESS_NSP_INSQ_7ScaleInELST_0EEESU_EEEEEENS4_6LayoutINS5_IJSC_SC_SC_EEENS5_IJNSA_ILi0EEESZ_SZ_EEEEENS5_IJNS4_10UnderscoreES12_S12_EEEEENS4_28SM100_TMA_2SM_LOAD_MULTICASTENS4_14ComposedLayoutINS4_7SwizzleILi1ELi4ELi3EEENS4_18smem_ptr_flag_bitsILi8EEENSX_INS5_IJNSA_ILi8EEESH_EEENS5_IJSH_SC_EEEEEEEvNS4_8identityENS4_18SM100_TMA_2SM_LOADES1F_vS1G_EENS_8epilogue10collective18CollectiveEpilogueINS1J_23Sm100TmaWarpSpecializedILi1ELi1ELi32ELb0ELb0EEEJNS5_IJSG_SG_SH_EEENS5_IJNSX_ISG_SC_EES1P_EEESJ_SK_SJ_SK_NS1J_6fusion15FusionCallbacksIS1N_NS1R_17LinearCombinationISJ_fSJ_fLNS_15FloatRoundStyleE2EEES1O_S1Q_JEEENS4_5SM1004TMEM4LOAD26SM100_TMEM_LOAD_32dp32b32xENS4_13SM90_TMA_LOADENS16_INS17_ILi2ELi4ELi3EEES1A_NSX_INS5_IJS1B_SG_EEENS5_IJSG_SC_EEEEEEENS4_39AutoVectorizingCopyWithAssumedAlignmentILi128EEENS4_14SM90_TMA_STOREES26_S28_S28_EEEvvEEEEvNT_6ParamsE:
	.zero		2944


//--------------------- SYMBOLS --------------------------

	.type		.nv.reservedSmem.offset0,@object
	.size		.nv.reservedSmem.offset0,0x4
	.type		.nv.reservedSmem.cap,@object
	.size		.nv.reservedSmem.cap,0x4
	.type		__assertfail,@function
